//
// Generated by NVIDIA NVVM Compiler
//
// Compiler Build ID: CL-36424714
// Cuda compilation tools, release 13.0, V13.0.88
// Based on NVVM 20.0.0
//

.version 9.0
.target sm_100
.address_size 64

	// .globl	_Z20generate_SAR4_kernelPfS_S_S_S_ffffffffi
.global .align 4 .b8 __cudart_i2opi_f[24] = {65, 144, 67, 60, 153, 149, 98, 219, 192, 221, 52, 245, 209, 87, 39, 252, 41, 21, 68, 78, 110, 131, 249, 162};

.visible .entry _Z20generate_SAR4_kernelPfS_S_S_S_ffffffffi(
	.param .u64 .ptr .align 1 _Z20generate_SAR4_kernelPfS_S_S_S_ffffffffi_param_0,
	.param .u64 .ptr .align 1 _Z20generate_SAR4_kernelPfS_S_S_S_ffffffffi_param_1,
	.param .u64 .ptr .align 1 _Z20generate_SAR4_kernelPfS_S_S_S_ffffffffi_param_2,
	.param .u64 .ptr .align 1 _Z20generate_SAR4_kernelPfS_S_S_S_ffffffffi_param_3,
	.param .u64 .ptr .align 1 _Z20generate_SAR4_kernelPfS_S_S_S_ffffffffi_param_4,
	.param .f32 _Z20generate_SAR4_kernelPfS_S_S_S_ffffffffi_param_5,
	.param .f32 _Z20generate_SAR4_kernelPfS_S_S_S_ffffffffi_param_6,
	.param .f32 _Z20generate_SAR4_kernelPfS_S_S_S_ffffffffi_param_7,
	.param .f32 _Z20generate_SAR4_kernelPfS_S_S_S_ffffffffi_param_8,
	.param .f32 _Z20generate_SAR4_kernelPfS_S_S_S_ffffffffi_param_9,
	.param .f32 _Z20generate_SAR4_kernelPfS_S_S_S_ffffffffi_param_10,
	.param .f32 _Z20generate_SAR4_kernelPfS_S_S_S_ffffffffi_param_11,
	.param .f32 _Z20generate_SAR4_kernelPfS_S_S_S_ffffffffi_param_12,
	.param .u32 _Z20generate_SAR4_kernelPfS_S_S_S_ffffffffi_param_13
)
{
	.local .align 4 .b8 	__local_depot0[28];
	.reg .b64 	%SP;
	.reg .b64 	%SPL;
	.reg .pred 	%p<36>;
	.reg .b32 	%r<187>;
	.reg .b32 	%f<135>;
	.reg .b64 	%rd<93>;
	.reg .b64 	%fd<15>;

	mov.u64 	%SPL, __local_depot0;
	ld.param.u64 	%rd23, [_Z20generate_SAR4_kernelPfS_S_S_S_ffffffffi_param_0];
	ld.param.u64 	%rd24, [_Z20generate_SAR4_kernelPfS_S_S_S_ffffffffi_param_1];
	ld.param.u64 	%rd25, [_Z20generate_SAR4_kernelPfS_S_S_S_ffffffffi_param_2];
	ld.param.u64 	%rd26, [_Z20generate_SAR4_kernelPfS_S_S_S_ffffffffi_param_3];
	ld.param.f32 	%f30, [_Z20generate_SAR4_kernelPfS_S_S_S_ffffffffi_param_6];
	ld.param.f32 	%f31, [_Z20generate_SAR4_kernelPfS_S_S_S_ffffffffi_param_7];
	ld.param.f32 	%f32, [_Z20generate_SAR4_kernelPfS_S_S_S_ffffffffi_param_8];
	ld.param.f32 	%f33, [_Z20generate_SAR4_kernelPfS_S_S_S_ffffffffi_param_9];
	ld.param.f32 	%f34, [_Z20generate_SAR4_kernelPfS_S_S_S_ffffffffi_param_10];
	ld.param.f32 	%f35, [_Z20generate_SAR4_kernelPfS_S_S_S_ffffffffi_param_11];
	ld.param.f32 	%f36, [_Z20generate_SAR4_kernelPfS_S_S_S_ffffffffi_param_12];
	ld.param.u32 	%r62, [_Z20generate_SAR4_kernelPfS_S_S_S_ffffffffi_param_13];
	add.u64 	%rd1, %SPL, 0;
	add.u64 	%rd2, %SPL, 0;
	add.u64 	%rd3, %SPL, 0;
	add.u64 	%rd4, %SPL, 0;
	mov.u32 	%r63, %ctaid.x;
	mov.u32 	%r64, %ntid.x;
	mov.u32 	%r65, %tid.x;
	mad.lo.s32 	%r1, %r63, %r64, %r65;
	mov.u32 	%r66, %ctaid.y;
	mov.u32 	%r67, %ntid.y;
	mov.u32 	%r68, %tid.y;
	mad.lo.s32 	%r2, %r66, %r67, %r68;
	max.s32 	%r69, %r2, %r1;
	setp.ge.s32 	%p1, %r69, %r62;
	@%p1 bra 	$L__BB0_38;
	cvta.to.global.u64 	%rd32, %rd25;
	cvta.to.global.u64 	%rd33, %rd26;
	mul.wide.u32 	%rd34, %r2, 4;
	add.s64 	%rd35, %rd32, %rd34;
	ld.global.f32 	%f1, [%rd35];
	mul.wide.s32 	%rd36, %r1, 4;
	add.s64 	%rd37, %rd33, %rd36;
	ld.global.f32 	%f38, [%rd37];
	mul.f32 	%f2, %f38, %f38;
	mul.f32 	%f3, %f30, %f30;
	cvt.rzi.s32.f32 	%r71, %f35;
	cvt.rzi.s32.f32 	%r72, %f36;
	mul.lo.s32 	%r3, %r72, %r71;
	mul.f32 	%f39, %f35, %f36;
	cvt.rzi.s32.f32 	%r4, %f39;
	cvt.f64.f32 	%fd2, %f31;
	mul.f64 	%fd3, %fd2, 0d402921FB54442D18;
	cvt.f64.f32 	%fd4, %f32;
	div.rn.f64 	%fd1, %fd3, %fd4;
	cvta.to.global.u64 	%rd5, %rd24;
	cvta.to.global.u64 	%rd6, %rd23;
	mov.f32 	%f129, 0f00000000;
	mov.b32 	%r169, 0;
	mov.f32 	%f130, %f129;
$L__BB0_2:
	mov.b32 	%r170, 0;
$L__BB0_3:
	ld.param.f32 	%f126, [_Z20generate_SAR4_kernelPfS_S_S_S_ffffffffi_param_5];
	shl.b32 	%r74, %r169, 5;
	add.s32 	%r75, %r170, %r74;
	mul.wide.u32 	%rd38, %r75, 4;
	add.s64 	%rd39, %rd5, %rd38;
	ld.global.f32 	%f40, [%rd39];
	mul.f32 	%f41, %f126, %f40;
	sub.f32 	%f42, %f41, %f1;
	fma.rn.f32 	%f43, %f42, %f42, %f2;
	add.f32 	%f44, %f3, %f43;
	sqrt.rn.f32 	%f45, %f44;
	add.f32 	%f46, %f45, %f45;
	div.rn.f32 	%f47, %f46, %f32;
	sub.f32 	%f48, %f47, %f33;
	mul.f32 	%f49, %f34, %f48;
	mul.f32 	%f50, %f35, %f49;
	mov.f32 	%f51, 0f3F000000;
	copysign.f32 	%f52, %f50, %f51;
	add.rz.f32 	%f53, %f50, %f52;
	cvt.rzi.f32.f32 	%f54, %f53;
	cvt.rzi.s32.f32 	%r76, %f54;
	min.s32 	%r77, %r76, %r3;
	mad.lo.s32 	%r78, %r75, %r4, %r77;
	shl.b32 	%r79, %r78, 1;
	add.s32 	%r80, %r79, -2;
	mul.wide.s32 	%rd40, %r80, 4;
	add.s64 	%rd41, %rd6, %rd40;
	ld.global.f32 	%f8, [%rd41];
	ld.global.f32 	%f9, [%rd41+4];
	cvt.f64.f32 	%fd5, %f45;
	mul.f64 	%fd6, %fd1, %fd5;
	cvt.rn.f32.f64 	%f10, %fd6;
	mul.f32 	%f55, %f10, 0f3F22F983;
	cvt.rni.s32.f32 	%r186, %f55;
	cvt.rn.f32.s32 	%f56, %r186;
	fma.rn.f32 	%f57, %f56, 0fBFC90FDA, %f10;
	fma.rn.f32 	%f58, %f56, 0fB3A22168, %f57;
	fma.rn.f32 	%f134, %f56, 0fA7C234C5, %f58;
	abs.f32 	%f12, %f10;
	setp.ltu.f32 	%p2, %f12, 0f47CE4780;
	mov.u32 	%r174, %r186;
	mov.f32 	%f131, %f134;
	@%p2 bra 	$L__BB0_11;
	setp.neu.f32 	%p3, %f12, 0f7F800000;
	@%p3 bra 	$L__BB0_6;
	mov.f32 	%f61, 0f00000000;
	mul.rn.f32 	%f131, %f10, %f61;
	mov.b32 	%r174, 0;
	bra.uni 	$L__BB0_11;
$L__BB0_6:
	mov.b32 	%r8, %f10;
	shl.b32 	%r82, %r8, 8;
	or.b32  	%r9, %r82, -2147483648;
	mov.b64 	%rd89, 0;
	mov.b32 	%r171, 0;
	mov.u64 	%rd87, __cudart_i2opi_f;
	mov.u64 	%rd88, %rd4;
$L__BB0_7:
	.pragma "nounroll";
	ld.global.nc.u32 	%r83, [%rd87];
	mad.wide.u32 	%rd44, %r83, %r9, %rd89;
	shr.u64 	%rd89, %rd44, 32;
	st.local.u32 	[%rd88], %rd44;
	add.s32 	%r171, %r171, 1;
	add.s64 	%rd88, %rd88, 4;
	add.s64 	%rd87, %rd87, 4;
	setp.ne.s32 	%p4, %r171, 6;
	@%p4 bra 	$L__BB0_7;
	shr.u32 	%r84, %r8, 23;
	st.local.u32 	[%rd4+24], %rd89;
	and.b32  	%r12, %r84, 31;
	and.b32  	%r85, %r84, 224;
	add.s32 	%r86, %r85, -128;
	shr.u32 	%r87, %r86, 5;
	mul.wide.u32 	%rd45, %r87, 4;
	sub.s64 	%rd13, %rd4, %rd45;
	ld.local.u32 	%r172, [%rd13+24];
	ld.local.u32 	%r173, [%rd13+20];
	setp.eq.s32 	%p5, %r12, 0;
	@%p5 bra 	$L__BB0_10;
	shf.l.wrap.b32 	%r172, %r173, %r172, %r12;
	ld.local.u32 	%r88, [%rd13+16];
	shf.l.wrap.b32 	%r173, %r88, %r173, %r12;
$L__BB0_10:
	shr.u32 	%r89, %r172, 30;
	shf.l.wrap.b32 	%r90, %r173, %r172, 2;
	shl.b32 	%r91, %r173, 2;
	shr.u32 	%r92, %r90, 31;
	add.s32 	%r93, %r92, %r89;
	neg.s32 	%r94, %r93;
	setp.lt.s32 	%p6, %r8, 0;
	selp.b32 	%r174, %r94, %r93, %p6;
	xor.b32  	%r95, %r90, %r8;
	shr.s32 	%r96, %r90, 31;
	xor.b32  	%r97, %r96, %r90;
	xor.b32  	%r98, %r96, %r91;
	cvt.u64.u32 	%rd46, %r97;
	shl.b64 	%rd47, %rd46, 32;
	cvt.u64.u32 	%rd48, %r98;
	or.b64  	%rd49, %rd47, %rd48;
	cvt.rn.f64.s64 	%fd7, %rd49;
	mul.f64 	%fd8, %fd7, 0d3BF921FB54442D19;
	cvt.rn.f32.f64 	%f59, %fd8;
	neg.f32 	%f60, %f59;
	setp.lt.s32 	%p7, %r95, 0;
	selp.f32 	%f131, %f60, %f59, %p7;
$L__BB0_11:
	add.s32 	%r100, %r174, 1;
	mul.rn.f32 	%f62, %f131, %f131;
	and.b32  	%r101, %r174, 1;
	setp.eq.b32 	%p9, %r101, 1;
	selp.f32 	%f63, %f131, 0f3F800000, %p9;
	fma.rn.f32 	%f64, %f62, %f63, 0f00000000;
	fma.rn.f32 	%f65, %f62, 0f37CBAC00, 0fBAB607ED;
	selp.f32 	%f66, 0fB94D4153, %f65, %p9;
	selp.f32 	%f67, 0f3C0885E4, 0f3D2AAABB, %p9;
	fma.rn.f32 	%f68, %f66, %f62, %f67;
	selp.f32 	%f69, 0fBE2AAAA8, 0fBEFFFFFF, %p9;
	fma.rn.f32 	%f70, %f68, %f62, %f69;
	fma.rn.f32 	%f71, %f70, %f64, %f63;
	and.b32  	%r102, %r100, 2;
	setp.eq.s32 	%p10, %r102, 0;
	mov.f32 	%f72, 0f00000000;
	sub.f32 	%f73, %f72, %f71;
	selp.f32 	%f16, %f71, %f73, %p10;
	mov.u32 	%r178, %r186;
	mov.f32 	%f132, %f134;
	@%p2 bra 	$L__BB0_19;
	setp.neu.f32 	%p11, %f12, 0f7F800000;
	@%p11 bra 	$L__BB0_14;
	mov.f32 	%f76, 0f00000000;
	mul.rn.f32 	%f132, %f10, %f76;
	mov.b32 	%r178, 0;
	bra.uni 	$L__BB0_19;
$L__BB0_14:
	mov.b32 	%r21, %f10;
	shl.b32 	%r104, %r21, 8;
	or.b32  	%r22, %r104, -2147483648;
	mov.b64 	%rd90, 0;
	mov.b32 	%r175, 0;
$L__BB0_15:
	.pragma "nounroll";
	mul.wide.u32 	%rd51, %r175, 4;
	mov.u64 	%rd52, __cudart_i2opi_f;
	add.s64 	%rd53, %rd52, %rd51;
	ld.global.nc.u32 	%r105, [%rd53];
	mad.wide.u32 	%rd54, %r105, %r22, %rd90;
	shr.u64 	%rd90, %rd54, 32;
	add.s64 	%rd55, %rd3, %rd51;
	st.local.u32 	[%rd55], %rd54;
	add.s32 	%r175, %r175, 1;
	setp.ne.s32 	%p12, %r175, 6;
	@%p12 bra 	$L__BB0_15;
	shr.u32 	%r106, %r21, 23;
	st.local.u32 	[%rd3+24], %rd90;
	and.b32  	%r25, %r106, 31;
	and.b32  	%r107, %r106, 224;
	add.s32 	%r108, %r107, -128;
	shr.u32 	%r109, %r108, 5;
	mul.wide.u32 	%rd56, %r109, 4;
	sub.s64 	%rd16, %rd3, %rd56;
	ld.local.u32 	%r176, [%rd16+24];
	ld.local.u32 	%r177, [%rd16+20];
	setp.eq.s32 	%p13, %r25, 0;
	@%p13 bra 	$L__BB0_18;
	shf.l.wrap.b32 	%r176, %r177, %r176, %r25;
	ld.local.u32 	%r110, [%rd16+16];
	shf.l.wrap.b32 	%r177, %r110, %r177, %r25;
$L__BB0_18:
	shr.u32 	%r111, %r176, 30;
	shf.l.wrap.b32 	%r112, %r177, %r176, 2;
	shl.b32 	%r113, %r177, 2;
	shr.u32 	%r114, %r112, 31;
	add.s32 	%r115, %r114, %r111;
	neg.s32 	%r116, %r115;
	setp.lt.s32 	%p14, %r21, 0;
	selp.b32 	%r178, %r116, %r115, %p14;
	xor.b32  	%r117, %r112, %r21;
	shr.s32 	%r118, %r112, 31;
	xor.b32  	%r119, %r118, %r112;
	xor.b32  	%r120, %r118, %r113;
	cvt.u64.u32 	%rd57, %r119;
	shl.b64 	%rd58, %rd57, 32;
	cvt.u64.u32 	%rd59, %r120;
	or.b64  	%rd60, %rd58, %rd59;
	cvt.rn.f64.s64 	%fd9, %rd60;
	mul.f64 	%fd10, %fd9, 0d3BF921FB54442D19;
	cvt.rn.f32.f64 	%f74, %fd10;
	neg.f32 	%f75, %f74;
	setp.lt.s32 	%p15, %r117, 0;
	selp.f32 	%f132, %f75, %f74, %p15;
$L__BB0_19:
	mul.rn.f32 	%f77, %f132, %f132;
	and.b32  	%r122, %r178, 1;
	setp.eq.b32 	%p17, %r122, 1;
	selp.f32 	%f78, 0f3F800000, %f132, %p17;
	fma.rn.f32 	%f79, %f77, %f78, 0f00000000;
	fma.rn.f32 	%f80, %f77, 0f37CBAC00, 0fBAB607ED;
	selp.f32 	%f81, %f80, 0fB94D4153, %p17;
	selp.f32 	%f82, 0f3D2AAABB, 0f3C0885E4, %p17;
	fma.rn.f32 	%f83, %f81, %f77, %f82;
	selp.f32 	%f84, 0fBEFFFFFF, 0fBE2AAAA8, %p17;
	fma.rn.f32 	%f85, %f83, %f77, %f84;
	fma.rn.f32 	%f86, %f85, %f79, %f78;
	and.b32  	%r123, %r178, 2;
	setp.eq.s32 	%p18, %r123, 0;
	mov.f32 	%f87, 0f00000000;
	sub.f32 	%f88, %f87, %f86;
	selp.f32 	%f89, %f86, %f88, %p18;
	mul.f32 	%f90, %f9, %f89;
	mul.f32 	%f91, %f8, %f16;
	sub.f32 	%f92, %f91, %f90;
	add.f32 	%f130, %f130, %f92;
	mov.u32 	%r182, %r186;
	mov.f32 	%f133, %f134;
	@%p2 bra 	$L__BB0_27;
	setp.neu.f32 	%p19, %f12, 0f7F800000;
	@%p19 bra 	$L__BB0_22;
	mov.f32 	%f95, 0f00000000;
	mul.rn.f32 	%f133, %f10, %f95;
	mov.b32 	%r182, 0;
	bra.uni 	$L__BB0_27;
$L__BB0_22:
	mov.b32 	%r34, %f10;
	shl.b32 	%r125, %r34, 8;
	or.b32  	%r35, %r125, -2147483648;
	mov.b64 	%rd91, 0;
	mov.b32 	%r179, 0;
$L__BB0_23:
	.pragma "nounroll";
	mul.wide.u32 	%rd62, %r179, 4;
	mov.u64 	%rd63, __cudart_i2opi_f;
	add.s64 	%rd64, %rd63, %rd62;
	ld.global.nc.u32 	%r126, [%rd64];
	mad.wide.u32 	%rd65, %r126, %r35, %rd91;
	shr.u64 	%rd91, %rd65, 32;
	add.s64 	%rd66, %rd2, %rd62;
	st.local.u32 	[%rd66], %rd65;
	add.s32 	%r179, %r179, 1;
	setp.ne.s32 	%p20, %r179, 6;
	@%p20 bra 	$L__BB0_23;
	shr.u32 	%r127, %r34, 23;
	st.local.u32 	[%rd2+24], %rd91;
	and.b32  	%r38, %r127, 31;
	and.b32  	%r128, %r127, 224;
	add.s32 	%r129, %r128, -128;
	shr.u32 	%r130, %r129, 5;
	mul.wide.u32 	%rd67, %r130, 4;
	sub.s64 	%rd19, %rd2, %rd67;
	ld.local.u32 	%r180, [%rd19+24];
	ld.local.u32 	%r181, [%rd19+20];
	setp.eq.s32 	%p21, %r38, 0;
	@%p21 bra 	$L__BB0_26;
	shf.l.wrap.b32 	%r180, %r181, %r180, %r38;
	ld.local.u32 	%r131, [%rd19+16];
	shf.l.wrap.b32 	%r181, %r131, %r181, %r38;
$L__BB0_26:
	shr.u32 	%r132, %r180, 30;
	shf.l.wrap.b32 	%r133, %r181, %r180, 2;
	shl.b32 	%r134, %r181, 2;
	shr.u32 	%r135, %r133, 31;
	add.s32 	%r136, %r135, %r132;
	neg.s32 	%r137, %r136;
	setp.lt.s32 	%p22, %r34, 0;
	selp.b32 	%r182, %r137, %r136, %p22;
	xor.b32  	%r138, %r133, %r34;
	shr.s32 	%r139, %r133, 31;
	xor.b32  	%r140, %r139, %r133;
	xor.b32  	%r141, %r139, %r134;
	cvt.u64.u32 	%rd68, %r140;
	shl.b64 	%rd69, %rd68, 32;
	cvt.u64.u32 	%rd70, %r141;
	or.b64  	%rd71, %rd69, %rd70;
	cvt.rn.f64.s64 	%fd11, %rd71;
	mul.f64 	%fd12, %fd11, 0d3BF921FB54442D19;
	cvt.rn.f32.f64 	%f93, %fd12;
	neg.f32 	%f94, %f93;
	setp.lt.s32 	%p23, %r138, 0;
	selp.f32 	%f133, %f94, %f93, %p23;
$L__BB0_27:
	mul.rn.f32 	%f96, %f133, %f133;
	and.b32  	%r143, %r182, 1;
	setp.eq.b32 	%p25, %r143, 1;
	selp.f32 	%f97, 0f3F800000, %f133, %p25;
	fma.rn.f32 	%f98, %f96, %f97, 0f00000000;
	fma.rn.f32 	%f99, %f96, 0f37CBAC00, 0fBAB607ED;
	selp.f32 	%f100, %f99, 0fB94D4153, %p25;
	selp.f32 	%f101, 0f3D2AAABB, 0f3C0885E4, %p25;
	fma.rn.f32 	%f102, %f100, %f96, %f101;
	selp.f32 	%f103, 0fBEFFFFFF, 0fBE2AAAA8, %p25;
	fma.rn.f32 	%f104, %f102, %f96, %f103;
	fma.rn.f32 	%f105, %f104, %f98, %f97;
	and.b32  	%r144, %r182, 2;
	setp.eq.s32 	%p26, %r144, 0;
	mov.f32 	%f106, 0f00000000;
	sub.f32 	%f107, %f106, %f105;
	selp.f32 	%f108, %f105, %f107, %p26;
	mul.f32 	%f24, %f8, %f108;
	@%p2 bra 	$L__BB0_35;
	setp.neu.f32 	%p27, %f12, 0f7F800000;
	@%p27 bra 	$L__BB0_30;
	mov.f32 	%f111, 0f00000000;
	mul.rn.f32 	%f134, %f10, %f111;
	mov.b32 	%r186, 0;
	bra.uni 	$L__BB0_35;
$L__BB0_30:
	mov.b32 	%r47, %f10;
	shl.b32 	%r146, %r47, 8;
	or.b32  	%r48, %r146, -2147483648;
	mov.b64 	%rd92, 0;
	mov.b32 	%r183, 0;
$L__BB0_31:
	.pragma "nounroll";
	mul.wide.u32 	%rd73, %r183, 4;
	mov.u64 	%rd74, __cudart_i2opi_f;
	add.s64 	%rd75, %rd74, %rd73;
	ld.global.nc.u32 	%r147, [%rd75];
	mad.wide.u32 	%rd76, %r147, %r48, %rd92;
	shr.u64 	%rd92, %rd76, 32;
	add.s64 	%rd77, %rd1, %rd73;
	st.local.u32 	[%rd77], %rd76;
	add.s32 	%r183, %r183, 1;
	setp.ne.s32 	%p28, %r183, 6;
	@%p28 bra 	$L__BB0_31;
	shr.u32 	%r148, %r47, 23;
	st.local.u32 	[%rd1+24], %rd92;
	and.b32  	%r51, %r148, 31;
	and.b32  	%r149, %r148, 224;
	add.s32 	%r150, %r149, -128;
	shr.u32 	%r151, %r150, 5;
	mul.wide.u32 	%rd78, %r151, 4;
	sub.s64 	%rd22, %rd1, %rd78;
	ld.local.u32 	%r184, [%rd22+24];
	ld.local.u32 	%r185, [%rd22+20];
	setp.eq.s32 	%p29, %r51, 0;
	@%p29 bra 	$L__BB0_34;
	shf.l.wrap.b32 	%r184, %r185, %r184, %r51;
	ld.local.u32 	%r152, [%rd22+16];
	shf.l.wrap.b32 	%r185, %r152, %r185, %r51;
$L__BB0_34:
	shr.u32 	%r153, %r184, 30;
	shf.l.wrap.b32 	%r154, %r185, %r184, 2;
	shl.b32 	%r155, %r185, 2;
	shr.u32 	%r156, %r154, 31;
	add.s32 	%r157, %r156, %r153;
	neg.s32 	%r158, %r157;
	setp.lt.s32 	%p30, %r47, 0;
	selp.b32 	%r186, %r158, %r157, %p30;
	xor.b32  	%r159, %r154, %r47;
	shr.s32 	%r160, %r154, 31;
	xor.b32  	%r161, %r160, %r154;
	xor.b32  	%r162, %r160, %r155;
	cvt.u64.u32 	%rd79, %r161;
	shl.b64 	%rd80, %rd79, 32;
	cvt.u64.u32 	%rd81, %r162;
	or.b64  	%rd82, %rd80, %rd81;
	cvt.rn.f64.s64 	%fd13, %rd82;
	mul.f64 	%fd14, %fd13, 0d3BF921FB54442D19;
	cvt.rn.f32.f64 	%f109, %fd14;
	neg.f32 	%f110, %f109;
	setp.lt.s32 	%p31, %r159, 0;
	selp.f32 	%f134, %f110, %f109, %p31;
$L__BB0_35:
	add.s32 	%r164, %r186, 1;
	mul.rn.f32 	%f112, %f134, %f134;
	and.b32  	%r165, %r186, 1;
	setp.eq.b32 	%p32, %r165, 1;
	selp.f32 	%f113, %f134, 0f3F800000, %p32;
	fma.rn.f32 	%f114, %f112, %f113, 0f00000000;
	fma.rn.f32 	%f115, %f112, 0f37CBAC00, 0fBAB607ED;
	selp.f32 	%f116, 0fB94D4153, %f115, %p32;
	selp.f32 	%f117, 0f3C0885E4, 0f3D2AAABB, %p32;
	fma.rn.f32 	%f118, %f116, %f112, %f117;
	selp.f32 	%f119, 0fBE2AAAA8, 0fBEFFFFFF, %p32;
	fma.rn.f32 	%f120, %f118, %f112, %f119;
	fma.rn.f32 	%f121, %f120, %f114, %f113;
	and.b32  	%r166, %r164, 2;
	setp.eq.s32 	%p33, %r166, 0;
	mov.f32 	%f122, 0f00000000;
	sub.f32 	%f123, %f122, %f121;
	selp.f32 	%f124, %f121, %f123, %p33;
	fma.rn.f32 	%f125, %f9, %f124, %f24;
	add.f32 	%f129, %f129, %f125;
	add.s32 	%r170, %r170, 1;
	setp.ne.s32 	%p34, %r170, 32;
	@%p34 bra 	$L__BB0_3;
	add.s32 	%r169, %r169, 1;
	setp.ne.s32 	%p35, %r169, 32;
	@%p35 bra 	$L__BB0_2;
	ld.param.u64 	%rd86, [_Z20generate_SAR4_kernelPfS_S_S_S_ffffffffi_param_4];
	mad.lo.s32 	%r167, %r62, %r2, %r1;
	shl.b32 	%r168, %r167, 1;
	cvta.to.global.u64 	%rd83, %rd86;
	mul.wide.s32 	%rd84, %r168, 4;
	add.s64 	%rd85, %rd83, %rd84;
	st.global.f32 	[%rd85], %f130;
	st.global.f32 	[%rd85+4], %f129;
$L__BB0_38:
	ret;

}


// ===== COMPILED SASS (sm_100) =====

	.target	sm_100

	.elftype	@"ET_EXEC"


//--------------------- .note.nv.tkinfo           --------------------------
	.section	.note.nv.tkinfo,"",@"SHT_NOTE"
	.sectionflags	@"SHF_NOTE_NV_TKINFO"
	.tkinfo
        /*0018*/ 	.word	0x00000002
        /*0030*/ 	.string	""
        /*0030*/ 	.string	"ptxas"
        /*0030*/ 	.string	"Cuda compilation tools, release 13.0, V13.0.88"
        /*0030*/ 	.string	"Build cuda_13.0.r13.0/compiler.36424714_0"
        /*0030*/ 	.string	"-arch sm_100 -m 64 "



//--------------------- .note.nv.cuinfo           --------------------------
	.section	.note.nv.cuinfo,"",@"SHT_NOTE"
	.sectionflags	@"SHF_NOTE_NV_CUINFO"
        /*0018*/ 	.short	0x0002
        /*001a*/ 	.short	0x0064
        /*001c*/ 	.short	0x0082
	.zero		2


//--------------------- .nv.info                  --------------------------
	.section	.nv.info,"",@"SHT_CUDA_INFO"
	.align	4


	//----- nvinfo : EIATTR_REGCOUNT
	.align		4
        /*0000*/ 	.byte	0x04, 0x2f
        /*0002*/ 	.short	(.L_2 - .L_1)
	.align		4
.L_1:
        /*0004*/ 	.word	index@(_Z20generate_SAR4_kernelPfS_S_S_S_ffffffffi)
        /*0008*/ 	.word	0x00000020


	//----- nvinfo : EIATTR_FRAME_SIZE
	.align		4
.L_2:
        /*000c*/ 	.byte	0x04, 0x11
        /*000e*/ 	.short	(.L_4 - .L_3)
	.align		4
.L_3:
        /*0010*/ 	.word	index@($__internal_2_$__cuda_sm3x_div_rn_noftz_f32_slowpath)
        /*0014*/ 	.word	0x00000020


	//----- nvinfo : EIATTR_FRAME_SIZE
	.align		4
.L_4:
        /*0018*/ 	.byte	0x04, 0x11
        /*001a*/ 	.short	(.L_6 - .L_5)
	.align		4
.L_5:
        /*001c*/ 	.word	index@($__internal_1_$__cuda_sm20_sqrt_rn_f32_slowpath)
        /*0020*/ 	.word	0x00000020


	//----- nvinfo : EIATTR_FRAME_SIZE
	.align		4
.L_6:
        /*0024*/ 	.byte	0x04, 0x11
        /*0026*/ 	.short	(.L_8 - .L_7)
	.align		4
.L_7:
        /*0028*/ 	.word	index@($__internal_0_$__cuda_sm20_div_rn_f64_full)
        /*002c*/ 	.word	0x00000020


	//----- nvinfo : EIATTR_FRAME_SIZE
	.align		4
.L_8:
        /*0030*/ 	.byte	0x04, 0x11
        /*0032*/ 	.short	(.L_10 - .L_9)
	.align		4
.L_9:
        /*0034*/ 	.word	index@(_Z20generate_SAR4_kernelPfS_S_S_S_ffffffffi)
        /*0038*/ 	.word	0x00000020


	//----- nvinfo : EIATTR_MIN_STACK_SIZE
	.align		4
.L_10:
        /*003c*/ 	.byte	0x04, 0x12
        /*003e*/ 	.short	(.L_12 - .L_11)
	.align		4
.L_11:
        /*0040*/ 	.word	index@(_Z20generate_SAR4_kernelPfS_S_S_S_ffffffffi)
        /*0044*/ 	.word	0x00000020
.L_12:


//--------------------- .nv.compat                --------------------------
	.section	.nv.compat,"",@"SHT_CUDA_COMPAT_INFO"
	.align	4
        /*0000*/ 	.byte	0x02, 0x09, 0x00, 0x00, 0x02, 0x02, 0x01, 0x00, 0x02, 0x05, 0x05, 0x00, 0x03, 0x07, 0x01, 0x01
        /*0010*/ 	.byte	0x02, 0x03, 0x00, 0x00, 0x02, 0x06, 0x01, 0x00, 0x04, 0x0b, 0x08, 0x00, 0x01, 0x00, 0x00, 0x00
        /*0020*/ 	.byte	0x00, 0x00, 0x00, 0x00


//--------------------- .nv.info._Z20generate_SAR4_kernelPfS_S_S_S_ffffffffi --------------------------
	.section	.nv.info._Z20generate_SAR4_kernelPfS_S_S_S_ffffffffi,"",@"SHT_CUDA_INFO"
	.sectionflags	@""
	.align	4


	//----- nvinfo : EIATTR_CUDA_API_VERSION
	.align		4
        /*0000*/ 	.byte	0x04, 0x37
        /*0002*/ 	.short	(.L_14 - .L_13)
.L_13:
        /*0004*/ 	.word	0x00000082


	//----- nvinfo : EIATTR_KPARAM_INFO
	.align		4
.L_14:
        /*0008*/ 	.byte	0x04, 0x17
        /*000a*/ 	.short	(.L_16 - .L_15)
.L_15:
        /*000c*/ 	.word	0x00000000
        /*0010*/ 	.short	0x000d
        /*0012*/ 	.short	0x0048
        /*0014*/ 	.byte	0x00, 0xf0, 0x11, 0x00


	//----- nvinfo : EIATTR_KPARAM_INFO
	.align		4
.L_16:
        /*0018*/ 	.byte	0x04, 0x17
        /*001a*/ 	.short	(.L_18 - .L_17)
.L_17:
        /*001c*/ 	.word	0x00000000
        /*0020*/ 	.short	0x000c
        /*0022*/ 	.short	0x0044
        /*0024*/ 	.byte	0x00, 0xf0, 0x11, 0x00


	//----- nvinfo : EIATTR_KPARAM_INFO
	.align		4
.L_18:
        /*0028*/ 	.byte	0x04, 0x17
        /*002a*/ 	.short	(.L_20 - .L_19)
.L_19:
        /*002c*/ 	.word	0x00000000
        /*0030*/ 	.short	0x000b
        /*0032*/ 	.short	0x0040
        /*0034*/ 	.byte	0x00, 0xf0, 0x11, 0x00


	//----- nvinfo : EIATTR_KPARAM_INFO
	.align		4
.L_20:
        /*0038*/ 	.byte	0x04, 0x17
        /*003a*/ 	.short	(.L_22 - .L_21)
.L_21:
        /*003c*/ 	.word	0x00000000
        /*0040*/ 	.short	0x000a
        /*0042*/ 	.short	0x003c
        /*0044*/ 	.byte	0x00, 0xf0, 0x11, 0x00


	//----- nvinfo : EIATTR_KPARAM_INFO
	.align		4
.L_22:
        /*0048*/ 	.byte	0x04, 0x17
        /*004a*/ 	.short	(.L_24 - .L_23)
.L_23:
        /*004c*/ 	.word	0x00000000
        /*0050*/ 	.short	0x0009
        /*0052*/ 	.short	0x0038
        /*0054*/ 	.byte	0x00, 0xf0, 0x11, 0x00


	//----- nvinfo : EIATTR_KPARAM_INFO
	.align		4
.L_24:
        /*0058*/ 	.byte	0x04, 0x17
        /*005a*/ 	.short	(.L_26 - .L_25)
.L_25:
        /*005c*/ 	.word	0x00000000
        /*0060*/ 	.short	0x0008
        /*0062*/ 	.short	0x0034
        /*0064*/ 	.byte	0x00, 0xf0, 0x11, 0x00


	//----- nvinfo : EIATTR_KPARAM_INFO
	.align		4
.L_26:
        /*0068*/ 	.byte	0x04, 0x17
        /*006a*/ 	.short	(.L_28 - .L_27)
.L_27:
        /*006c*/ 	.word	0x00000000
        /*0070*/ 	.short	0x0007
        /*0072*/ 	.short	0x0030
        /*0074*/ 	.byte	0x00, 0xf0, 0x11, 0x00


	//----- nvinfo : EIATTR_KPARAM_INFO
	.align		4
.L_28:
        /*0078*/ 	.byte	0x04, 0x17
        /*007a*/ 	.short	(.L_30 - .L_29)
.L_29:
        /*007c*/ 	.word	0x00000000
        /*0080*/ 	.short	0x0006
        /*0082*/ 	.short	0x002c
        /*0084*/ 	.byte	0x00, 0xf0, 0x11, 0x00


	//----- nvinfo : EIATTR_KPARAM_INFO
	.align		4
.L_30:
        /*0088*/ 	.byte	0x04, 0x17
        /*008a*/ 	.short	(.L_32 - .L_31)
.L_31:
        /*008c*/ 	.word	0x00000000
        /*0090*/ 	.short	0x0005
        /*0092*/ 	.short	0x0028
        /*0094*/ 	.byte	0x00, 0xf0, 0x11, 0x00


	//----- nvinfo : EIATTR_KPARAM_INFO
	.align		4
.L_32:
        /*0098*/ 	.byte	0x04, 0x17
        /*009a*/ 	.short	(.L_34 - .L_33)
.L_33:
        /*009c*/ 	.word	0x00000000
        /*00a0*/ 	.short	0x0004
        /*00a2*/ 	.short	0x0020
        /*00a4*/ 	.byte	0x00, 0xf5, 0x21, 0x00


	//----- nvinfo : EIATTR_KPARAM_INFO
	.align		4
.L_34:
        /*00a8*/ 	.byte	0x04, 0x17
        /*00aa*/ 	.short	(.L_36 - .L_35)
.L_35:
        /*00ac*/ 	.word	0x00000000
        /*00b0*/ 	.short	0x0003
        /*00b2*/ 	.short	0x0018
        /*00b4*/ 	.byte	0x00, 0xf5, 0x21, 0x00


	//----- nvinfo : EIATTR_KPARAM_INFO
	.align		4
.L_36:
        /*00b8*/ 	.byte	0x04, 0x17
        /*00ba*/ 	.short	(.L_38 - .L_37)
.L_37:
        /*00bc*/ 	.word	0x00000000
        /*00c0*/ 	.short	0x0002
        /*00c2*/ 	.short	0x0010
        /*00c4*/ 	.byte	0x00, 0xf5, 0x21, 0x00


	//----- nvinfo : EIATTR_KPARAM_INFO
	.align		4
.L_38:
        /*00c8*/ 	.byte	0x04, 0x17
        /*00ca*/ 	.short	(.L_40 - .L_39)
.L_39:
        /*00cc*/ 	.word	0x00000000
        /*00d0*/ 	.short	0x0001
        /*00d2*/ 	.short	0x0008
        /*00d4*/ 	.byte	0x00, 0xf5, 0x21, 0x00


	//----- nvinfo : EIATTR_KPARAM_INFO
	.align		4
.L_40:
        /*00d8*/ 	.byte	0x04, 0x17
        /*00da*/ 	.short	(.L_42 - .L_41)
.L_41:
        /*00dc*/ 	.word	0x00000000
        /*00e0*/ 	.short	0x0000
        /*00e2*/ 	.short	0x0000
        /*00e4*/ 	.byte	0x00, 0xf5, 0x21, 0x00


	//----- nvinfo : EIATTR_SPARSE_MMA_MASK
	.align		4
.L_42:
        /*00e8*/ 	.byte	0x03, 0x50
        /*00ea*/ 	.short	0x0000


	//----- nvinfo : EIATTR_MAXREG_COUNT
	.align		4
        /*00ec*/ 	.byte	0x03, 0x1b
        /*00ee*/ 	.short	0x00ff


	//----- nvinfo : EIATTR_MERCURY_ISA_VERSION
	.align		4
        /*00f0*/ 	.byte	0x03, 0x5f
        /*00f2*/ 	.short	0x0101


	//----- nvinfo : EIATTR_VRC_CTA_INIT_COUNT
	.align		4
        /*00f4*/ 	.byte	0x02, 0x4a
	.zero		1
	.zero		1


	//----- nvinfo : EIATTR_EXIT_INSTR_OFFSETS
	.align		4
        /*00f8*/ 	.byte	0x04, 0x1c
        /*00fa*/ 	.short	(.L_44 - .L_43)


	//   ....[0]....
.L_43:
        /*00fc*/ 	.word	0x000000d0


	//   ....[1]....
        /*0100*/ 	.word	0x00001a80


	//----- nvinfo : EIATTR_CRS_STACK_SIZE
	.align		4
.L_44:
        /*0104*/ 	.byte	0x04, 0x1e
        /*0106*/ 	.short	(.L_46 - .L_45)
.L_45:
        /*0108*/ 	.word	0x00000000


	//----- nvinfo : EIATTR_CBANK_PARAM_SIZE
	.align		4
.L_46:
        /*010c*/ 	.byte	0x03, 0x19
        /*010e*/ 	.short	0x004c


	//----- nvinfo : EIATTR_PARAM_CBANK
	.align		4
        /*0110*/ 	.byte	0x04, 0x0a
        /*0112*/ 	.short	(.L_48 - .L_47)
	.align		4
.L_47:
        /*0114*/ 	.word	index@(.nv.constant0._Z20generate_SAR4_kernelPfS_S_S_S_ffffffffi)
        /*0118*/ 	.short	0x0380
        /*011a*/ 	.short	0x004c


	//----- nvinfo : EIATTR_SW_WAR
	.align		4
.L_48:
        /*011c*/ 	.byte	0x04, 0x36
        /*011e*/ 	.short	(.L_50 - .L_49)
.L_49:
        /*0120*/ 	.word	0x00000008
.L_50:


//--------------------- .nv.callgraph             --------------------------
	.section	.nv.callgraph,"",@"SHT_CUDA_CALLGRAPH"
	.align	4
	.sectionentsize	8
	.align		4
        /*0000*/ 	.word	0x00000000
	.align		4
        /*0004*/ 	.word	0xffffffff
	.align		4
        /*0008*/ 	.word	0x00000000
	.align		4
        /*000c*/ 	.word	0xfffffffe
	.align		4
        /*0010*/ 	.word	0x00000000
	.align		4
        /*0014*/ 	.word	0xfffffffd
	.align		4
        /*0018*/ 	.word	0x00000000
	.align		4
        /*001c*/ 	.word	0xfffffffc


//--------------------- .nv.constant4             --------------------------
	.section	.nv.constant4,"a",@progbits
	.align	8
	.align		8
.nv.constant4:
        /*0000*/ 	.dword	__cudart_i2opi_f


//--------------------- .text._Z20generate_SAR4_kernelPfS_S_S_S_ffffffffi --------------------------
	.section	.text._Z20generate_SAR4_kernelPfS_S_S_S_ffffffffi,"ax",@progbits
	.align	128
        .global         _Z20generate_SAR4_kernelPfS_S_S_S_ffffffffi
        .type           _Z20generate_SAR4_kernelPfS_S_S_S_ffffffffi,@function
        .size           _Z20generate_SAR4_kernelPfS_S_S_S_ffffffffi,(.L_x_40 - _Z20generate_SAR4_kernelPfS_S_S_S_ffffffffi)
        .other          _Z20generate_SAR4_kernelPfS_S_S_S_ffffffffi,@"STO_CUDA_ENTRY STV_DEFAULT"
_Z20generate_SAR4_kernelPfS_S_S_S_ffffffffi:
.text._Z20generate_SAR4_kernelPfS_S_S_S_ffffffffi:
[----:B------:R-:W0:Y:S01]  /*0000*/  LDC R1, c[0x0][0x37c] ;  /* 0x0000df00ff017b82 */ /* 0x000e220000000800 */
[----:B------:R-:W1:Y:S07]  /*0010*/  S2R R3, SR_TID.X ;  /* 0x0000000000037919 */ /* 0x000e6e0000002100 */
[----:B------:R-:W1:Y:S01]  /*0020*/  LDC R4, c[0x0][0x360] ;  /* 0x0000d800ff047b82 */ /* 0x000e620000000800 */
[----:B------:R-:W2:Y:S01]  /*0030*/  LDCU UR6, c[0x0][0x3c8] ;  /* 0x00007900ff0677ac */ /* 0x000ea20008000800 */
[----:B0-----:R-:W-:Y:S01]  /*0040*/  VIADD R1, R1, 0xffffffe0 ;  /* 0xffffffe001017836 */ /* 0x001fe20000000000 */
[----:B------:R-:W0:Y:S05]  /*0050*/  S2R R0, SR_TID.Y ;  /* 0x0000000000007919 */ /* 0x000e2a0000002200 */
[----:B------:R-:W1:Y:S08]  /*0060*/  S2UR UR4, SR_CTAID.X ;  /* 0x00000000000479c3 */ /* 0x000e700000002500 */
[----:B------:R-:W0:Y:S08]  /*0070*/  S2UR UR5, SR_CTAID.Y ;  /* 0x00000000000579c3 */ /* 0x000e300000002600 */
[----:B------:R-:W0:Y:S01]  /*0080*/  LDC R5, c[0x0][0x364] ;  /* 0x0000d900ff057b82 */ /* 0x000e220000000800 */
[----:B-1----:R-:W-:-:S02]  /*0090*/  IMAD R4, R4, UR4, R3 ;  /* 0x0000000404047c24 */ /* 0x002fc4000f8e0203 */
[----:B0-----:R-:W-:-:S05]  /*00a0*/  IMAD R5, R5, UR5, R0 ;  /* 0x0000000505057c24 */ /* 0x001fca000f8e0200 */
[----:B------:R-:W-:-:S04]  /*00b0*/  VIMNMX R0, PT, PT, R4, R5, !PT ;  /* 0x0000000504007248 */ /* 0x000fc80007fe0100 */
[----:B--2---:R-:W-:-:S13]  /*00c0*/  ISETP.GE.AND P0, PT, R0, UR6, PT ;  /* 0x0000000600007c0c */ /* 0x004fda000bf06270 */
[----:B------:R-:W-:Y:S05]  /*00d0*/  @P0 EXIT ;  /* 0x000000000000094d */ /* 0x000fea0003800000 */
[----:B------:R-:W0:Y:S01]  /*00e0*/  LDC.64 R10, c[0x0][0x398] ;  /* 0x0000e600ff0a7b82 */ /* 0x000e220000000a00 */
[----:B------:R-:W1:Y:S01]  /*00f0*/  LDCU.64 UR6, c[0x0][0x358] ;  /* 0x00006b00ff0677ac */ /* 0x000e620008000a00 */
[----:B------:R-:W2:Y:S06]  /*0100*/  LDCU.64 UR4, c[0x0][0x3b0] ;  /* 0x00007600ff0477ac */ /* 0x000eac0008000a00 */
[----:B------:R-:W3:Y:S01]  /*0110*/  LDC.64 R2, c[0x0][0x390] ;  /* 0x0000e400ff027b82 */ /* 0x000ee20000000a00 */
[----:B0-----:R-:W-:-:S05]  /*0120*/  IMAD.WIDE R10, R4, 0x4, R10 ;  /* 0x00000004040a7825 */ /* 0x001fca00078e020a */
[----:B-1----:R0:W4:Y:S01]  /*0130*/  LDG.E R6, desc[UR6][R10.64] ;  /* 0x000000060a067981 */ /* 0x002122000c1e1900 */
[----:B--2---:R-:W1:Y:S01]  /*0140*/  F2F.F64.F32 R8, UR5 ;  /* 0x0000000500087d10 */ /* 0x004e620008201800 */
[----:B------:R-:W-:Y:S02]  /*0150*/  IMAD.MOV.U32 R12, RZ, RZ, 0x1 ;  /* 0x00000001ff0c7424 */ /* 0x000fe400078e00ff */
[----:B---3--:R-:W-:Y:S01]  /*0160*/  IMAD.WIDE.U32 R2, R5, 0x4, R2 ;  /* 0x0000000405027825 */ /* 0x008fe200078e0002 */
[----:B------:R-:W-:-:S04]  /*0170*/  UMOV UR5, 0x402921fb ;  /* 0x402921fb00057882 */ /* 0x000fc80000000000 */
[----:B------:R2:W5:Y:S01]  /*0180*/  LDG.E R7, desc[UR6][R2.64] ;  /* 0x0000000602077981 */ /* 0x000562000c1e1900 */
[----:B-1----:R-:W1:Y:S02]  /*0190*/  MUFU.RCP64H R13, R9 ;  /* 0x00000009000d7308 */ /* 0x002e640000001800 */
[----:B-1----:R-:W-:-:S08]  /*01a0*/  DFMA R14, -R8, R12, 1 ;  /* 0x3ff00000080e742b */ /* 0x002fd0000000010c */
[----:B------:R-:W-:-:S08]  /*01b0*/  DFMA R14, R14, R14, R14 ;  /* 0x0000000e0e0e722b */ /* 0x000fd0000000000e */
[----:B------:R-:W-:Y:S01]  /*01c0*/  DFMA R14, R12, R14, R12 ;  /* 0x0000000e0c0e722b */ /* 0x000fe2000000000c */
[----:B------:R-:W1:Y:S01]  /*01d0*/  F2F.F64.F32 R12, UR4 ;  /* 0x00000004000c7d10 */ /* 0x000e620008201800 */
[----:B------:R-:W-:-:S06]  /*01e0*/  UMOV UR4, 0x54442d18 ;  /* 0x54442d1800047882 */ /* 0x000fcc0000000000 */
[----:B0-----:R-:W-:-:S08]  /*01f0*/  DFMA R10, -R8, R14, 1 ;  /* 0x3ff00000080a742b */ /* 0x001fd0000000010e */
[----:B------:R-:W-:Y:S02]  /*0200*/  DFMA R14, R14, R10, R14 ;  /* 0x0000000a0e0e722b */ /* 0x000fe4000000000e */
[----:B-1----:R-:W-:-:S08]  /*0210*/  DMUL R10, R12, UR4 ;  /* 0x000000040c0a7c28 */ /* 0x002fd00008000000 */
[----:B--2---:R-:W-:Y:S02]  /*0220*/  DMUL R2, R10, R14 ;  /* 0x0000000e0a027228 */ /* 0x004fe40000000000 */
[----:B------:R-:W-:-:S06]  /*0230*/  FSETP.GEU.AND P1, PT, |R11|, 6.5827683646048100446e-37, PT ;  /* 0x036000000b00780b */ /* 0x000fcc0003f2e200 */
[----:B------:R-:W-:-:S08]  /*0240*/  DFMA R12, -R8, R2, R10 ;  /* 0x00000002080c722b */ /* 0x000fd0000000010a */
[----:B------:R-:W-:-:S10]  /*0250*/  DFMA R2, R14, R12, R2 ;  /* 0x0000000c0e02722b */ /* 0x000fd40000000002 */
[----:B------:R-:W-:-:S05]  /*0260*/  FFMA R0, RZ, R9, R3 ;  /* 0x00000009ff007223 */ /* 0x000fca0000000003 */
[----:B------:R-:W-:Y:S01]  /*0270*/  FSETP.GT.AND P0, PT, |R0|, 1.469367938527859385e-39, PT ;  /* 0x001000000000780b */ /* 0x000fe20003f04200 */
[----:B----4-:R-:W-:-:S12]  /*0280*/  FMUL R6, R6, R6 ;  /* 0x0000000606067220 */ /* 0x010fd80000400000 */
[----:B------:R-:W-:Y:S05]  /*0290*/  @P0 BRA P1, `(.L_x_0) ;  /* 0x0000000000100947 */ /* 0x000fea0000800000 */
[----:B------:R-:W-:-:S07]  /*02a0*/  MOV R0, 0x2c0 ;  /* 0x000002c000007802 */ /* 0x000fce0000000f00 */
[----:B-----5:R-:W-:Y:S05]  /*02b0*/  CALL.REL.NOINC `($__internal_0_$__cuda_sm20_div_rn_f64_full) ;  /* 0x0000001400f47944 */ /* 0x020fea0003c00000 */
[----:B------:R-:W-:Y:S02]  /*02c0*/  IMAD.MOV.U32 R2, RZ, RZ, R14 ;  /* 0x000000ffff027224 */ /* 0x000fe400078e000e */
[----:B------:R-:W-:-:S07]  /*02d0*/  IMAD.MOV.U32 R3, RZ, RZ, R15 ;  /* 0x000000ffff037224 */ /* 0x000fce00078e000f */
.L_x_0:
[----:B------:R-:W0:Y:S01]  /*02e0*/  LDC.64 R14, c[0x0][0x3c0] ;  /* 0x0000f000ff0e7b82 */ /* 0x000e220000000a00 */
[----:B------:R-:W-:Y:S02]  /*02f0*/  IMAD.MOV.U32 R9, RZ, RZ, RZ ;  /* 0x000000ffff097224 */ /* 0x000fe400078e00ff */
[----:B------:R-:W-:Y:S02]  /*0300*/  IMAD.MOV.U32 R12, RZ, RZ, RZ ;  /* 0x000000ffff0c7224 */ /* 0x000fe400078e00ff */
[----:B0-----:R-:W-:Y:S01]  /*0310*/  FMUL R8, R14, R15 ;  /* 0x0000000f0e087220 */ /* 0x001fe20000400000 */
[----:B------:R-:W-:Y:S08]  /*0320*/  F2I.TRUNC.NTZ R10, R14 ;  /* 0x0000000e000a7305 */ /* 0x000ff0000020f100 */
[----:B------:R-:W0:Y:S08]  /*0330*/  F2I.TRUNC.NTZ R11, R15 ;  /* 0x0000000f000b7305 */ /* 0x000e30000020f100 */
[----:B------:R-:W1:Y:S01]  /*0340*/  F2I.TRUNC.NTZ R8, R8 ;  /* 0x0000000800087305 */ /* 0x000e62000020f100 */
[----:B0-----:R-:W-:-:S02]  /*0350*/  IMAD R10, R10, R11, RZ ;  /* 0x0000000b0a0a7224 */ /* 0x001fc400078e02ff */
[----:B------:R-:W-:-:S07]  /*0360*/  IMAD.MOV.U32 R11, RZ, RZ, RZ ;  /* 0x000000ffff0b7224 */ /* 0x000fce00078e00ff */
.L_x_19:
[----:B0-----:R-:W-:-:S07]  /*0370*/  IMAD.MOV.U32 R14, RZ, RZ, RZ ;  /* 0x000000ffff0e7224 */ /* 0x001fce00078e00ff */
.L_x_18:
[----:B0-----:R-:W0:Y:S01]  /*0380*/  LDC.64 R18, c[0x0][0x388] ;  /* 0x0000e200ff127b82 */ /* 0x001e220000000a00 */
[----:B------:R-:W-:-:S07]  /*0390*/  IMAD R15, R11, 0x20, R14 ;  /* 0x000000200b0f7824 */ /* 0x000fce00078e020e */
[----:B------:R-:W2:Y:S01]  /*03a0*/  LDC.64 R16, c[0x0][0x3a8] ;  /* 0x0000ea00ff107b82 */ /* 0x000ea20000000a00 */
[----:B0-----:R-:W-:-:S06]  /*03b0*/  IMAD.WIDE.U32 R18, R15, 0x4, R18 ;  /* 0x000000040f127825 */ /* 0x001fcc00078e0012 */
[----:B------:R-:W2:Y:S01]  /*03c0*/  LDG.E R18, desc[UR6][R18.64] ;  /* 0x0000000612127981 */ /* 0x000ea2000c1e1900 */
[----:B------:R-:W-:Y:S01]  /*03d0*/  BSSY.RECONVERGENT B0, `(.L_x_1) ;  /* 0x0000010000007945 */ /* 0x000fe20003800200 */
[----:B--2--5:R-:W-:-:S04]  /*03e0*/  FFMA R13, R18, R16, -R7 ;  /* 0x00000010120d7223 */ /* 0x024fc80000000807 */
[----:B------:R-:W-:-:S04]  /*03f0*/  FFMA R0, R13, R13, R6 ;  /* 0x0000000d0d007223 */ /* 0x000fc80000000006 */
[----:B------:R-:W-:-:S04]  /*0400*/  FFMA R13, R17, R17, R0 ;  /* 0x00000011110d7223 */ /* 0x000fc80000000000 */
[----:B------:R-:W-:Y:S01]  /*0410*/  VIADD R0, R13, 0xf3000000 ;  /* 0xf30000000d007836 */ /* 0x000fe20000000000 */
[----:B------:R0:W2:Y:S04]  /*0420*/  MUFU.RSQ R20, R13 ;  /* 0x0000000d00147308 */ /* 0x0000a80000001400 */
[----:B------:R-:W-:-:S13]  /*0430*/  ISETP.GT.U32.AND P0, PT, R0, 0x727fffff, PT ;  /* 0x727fffff0000780c */ /* 0x000fda0003f04070 */
[----:B0-2---:R-:W-:Y:S05]  /*0440*/  @!P0 BRA `(.L_x_2) ;  /* 0x0000000000108947 */ /* 0x005fea0003800000 */
[----:B------:R-:W-:-:S07]  /*0450*/  MOV R20, 0x470 ;  /* 0x0000047000147802 */ /* 0x000fce0000000f00 */
[----:B-1----:R-:W-:Y:S05]  /*0460*/  CALL.REL.NOINC `($__internal_1_$__cuda_sm20_sqrt_rn_f32_slowpath) ;  /* 0x0000001800f47944 */ /* 0x002fea0003c00000 */
[----:B------:R-:W-:Y:S01]  /*0470*/  IMAD.MOV.U32 R16, RZ, RZ, R13 ;  /* 0x000000ffff107224 */ /* 0x000fe200078e000d */
[----:B------:R-:W-:Y:S06]  /*0480*/  BRA `(.L_x_3) ;  /* 0x0000000000107947 */ /* 0x000fec0003800000 */
.L_x_2:
[----:B------:R-:W-:Y:S01]  /*0490*/  FMUL.FTZ R16, R13, R20 ;  /* 0x000000140d107220 */ /* 0x000fe20000410000 */
[----:B------:R-:W-:-:S03]  /*04a0*/  FMUL.FTZ R0, R20, 0.5 ;  /* 0x3f00000014007820 */ /* 0x000fc60000410000 */
[----:B------:R-:W-:-:S04]  /*04b0*/  FFMA R13, -R16, R16, R13 ;  /* 0x00000010100d7223 */ /* 0x000fc8000000010d */
[----:B------:R-:W-:-:S07]  /*04c0*/  FFMA R16, R13, R0, R16 ;  /* 0x000000000d107223 */ /* 0x000fce0000000010 */
.L_x_3:
[----:B------:R-:W-:Y:S05]  /*04d0*/  BSYNC.RECONVERGENT B0 ;  /* 0x0000000000007941 */ /* 0x000fea0003800200 */
.L_x_1:
[----:B------:R-:W0:Y:S01]  /*04e0*/  LDC R19, c[0x0][0x3b4] ;  /* 0x0000ed00ff137b82 */ /* 0x000e220000000800 */
[----:B------:R-:W-:Y:S01]  /*04f0*/  FADD R0, R16, R16 ;  /* 0x0000001010007221 */ /* 0x000fe20000000000 */
[----:B------:R-:W-:Y:S01]  /*0500*/  BSSY.RECONVERGENT B0, `(.L_x_4) ;  /* 0x000000c000007945 */ /* 0x000fe20003800200 */
[----:B0-----:R-:W0:Y:S08]  /*0510*/  MUFU.RCP R13, R19 ;  /* 0x00000013000d7308 */ /* 0x001e300000001000 */
[----:B------:R-:W2:Y:S01]  /*0520*/  FCHK P0, R0, R19 ;  /* 0x0000001300007302 */ /* 0x000ea20000000000 */
[----:B0-----:R-:W-:-:S04]  /*0530*/  FFMA R18, R13, -R19, 1 ;  /* 0x3f8000000d127423 */ /* 0x001fc80000000813 */
[----:B------:R-:W-:-:S04]  /*0540*/  FFMA R13, R13, R18, R13 ;  /* 0x000000120d0d7223 */ /* 0x000fc8000000000d */
[----:B------:R-:W-:-:S04]  /*0550*/  FFMA R17, R0, R13, RZ ;  /* 0x0000000d00117223 */ /* 0x000fc800000000ff */
[----:B------:R-:W-:-:S04]  /*0560*/  FFMA R18, R17, -R19, R0 ;  /* 0x8000001311127223 */ /* 0x000fc80000000000 */
[----:B------:R-:W-:Y:S01]  /*0570*/  FFMA R13, R13, R18, R17 ;  /* 0x000000120d0d7223 */ /* 0x000fe20000000011 */
[----:B--2---:R-:W-:Y:S06]  /*0580*/  @!P0 BRA `(.L_x_5) ;  /* 0x00000000000c8947 */ /* 0x004fec0003800000 */
[----:B------:R-:W-:-:S07]  /*0590*/  MOV R18, 0x5b0 ;  /* 0x000005b000127802 */ /* 0x000fce0000000f00 */
[----:B-1----:R-:W-:Y:S05]  /*05a0*/  CALL.REL.NOINC `($__internal_2_$__cuda_sm3x_div_rn_noftz_f32_slowpath) ;  /* 0x0000001800fc7944 */ /* 0x002fea0003c00000 */
[----:B------:R-:W-:-:S07]  /*05b0*/  IMAD.MOV.U32 R13, RZ, RZ, R0 ;  /* 0x000000ffff0d7224 */ /* 0x000fce00078e0000 */
.L_x_5:
[----:B------:R-:W-:Y:S05]  /*05c0*/  BSYNC.RECONVERGENT B0 ;  /* 0x0000000000007941 */ /* 0x000fea0003800200 */
.L_x_4:
[----:B------:R-:W0:Y:S01]  /*05d0*/  LDCU.64 UR4, c[0x0][0x3b8] ;  /* 0x00007700ff0477ac */ /* 0x000e220008000a00 */
[----:B------:R-:W-:Y:S01]  /*05e0*/  IMAD.MOV.U32 R0, RZ, RZ, 0x3f000000 ;  /* 0x3f000000ff007424 */ /* 0x000fe200078e00ff */
[----:B------:R-:W2:Y:S01]  /*05f0*/  LDC.64 R18, c[0x0][0x380] ;  /* 0x0000e000ff127b82 */ /* 0x000ea20000000a00 */
[----:B------:R-:W3:Y:S01]  /*0600*/  LDCU UR8, c[0x0][0x3c0] ;  /* 0x00007800ff0877ac */ /* 0x000ee20008000800 */
[----:B0-----:R-:W-:-:S04]  /*0610*/  FADD R13, R13, -UR4 ;  /* 0x800000040d0d7e21 */ /* 0x001fc80008000000 */
[----:B------:R-:W-:-:S04]  /*0620*/  FMUL R13, R13, UR5 ;  /* 0x000000050d0d7c20 */ /* 0x000fc80008400000 */
[----:B---3--:R-:W-:-:S05]  /*0630*/  FMUL R13, R13, UR8 ;  /* 0x000000080d0d7c20 */ /* 0x008fca0008400000 */
[----:B------:R-:W-:-:S05]  /*0640*/  LOP3.LUT R0, R0, 0x80000000, R13, 0xb8, !PT ;  /* 0x8000000000007812 */ /* 0x000fca00078eb80d */
[----:B------:R-:W-:-:S04]  /*0650*/  FADD.RZ R0, R13, R0 ;  /* 0x000000000d007221 */ /* 0x000fc8000000c000 */
[----:B------:R-:W0:Y:S08]  /*0660*/  F2I.TRUNC.NTZ R13, R0 ;  /* 0x00000000000d7305 */ /* 0x000e30000020f100 */
[----:B------:R-:W3:Y:S01]  /*0670*/  F2F.F64.F32 R16, R16 ;  /* 0x0000001000107310 */ /* 0x000ee20000201800 */
[----:B0-----:R-:W-:-:S05]  /*0680*/  VIMNMX R13, PT, PT, R13, R10, PT ;  /* 0x0000000a0d0d7248 */ /* 0x001fca0003fe0100 */
[----:B-1----:R-:W-:Y:S01]  /*0690*/  IMAD R13, R15, R8, R13 ;  /* 0x000000080f0d7224 */ /* 0x002fe200078e020d */
[----:B---3--:R-:W-:-:S04]  /*06a0*/  DMUL R22, R16, R2 ;  /* 0x0000000210167228 */ /* 0x008fc80000000000 */
[----:B------:R-:W-:-:S05]  /*06b0*/  LEA R13, R13, 0xfffffffe, 0x1 ;  /* 0xfffffffe0d0d7811 */ /* 0x000fca00078e08ff */
[----:B--2---:R-:W-:Y:S02]  /*06c0*/  IMAD.WIDE R20, R13, 0x4, R18 ;  /* 0x000000040d147825 */ /* 0x004fe400078e0212 */
[----:B------:R-:W0:Y:S01]  /*06d0*/  F2F.F32.F64 R18, R22 ;  /* 0x0000001600127310 */ /* 0x000e220000301000 */
[----:B------:R-:W-:Y:S02]  /*06e0*/  BSSY.RECONVERGENT B0, `(.L_x_6) ;  /* 0x0000044000007945 */ /* 0x000fe40003800200 */
[----:B------:R-:W5:Y:S04]  /*06f0*/  LDG.E R13, desc[UR6][R20.64] ;  /* 0x00000006140d7981 */ /* 0x000f68000c1e1900 */
[----:B------:R1:W5:Y:S01]  /*0700*/  LDG.E R15, desc[UR6][R20.64+0x4] ;  /* 0x00000406140f7981 */ /* 0x000362000c1e1900 */
[C---:B0-----:R-:W-:Y:S01]  /*0710*/  FMUL R24, R18.reuse, 0.63661974668502807617 ;  /* 0x3f22f98312187820 */ /* 0x041fe20000400000 */
[----:B------:R-:W-:-:S05]  /*0720*/  FSETP.GE.AND P0, PT, |R18|, 105615, PT ;  /* 0x47ce47801200780b */ /* 0x000fca0003f06200 */
[----:B------:R-:W0:Y:S02]  /*0730*/  F2I.NTZ R24, R24 ;  /* 0x0000001800187305 */ /* 0x000e240000203100 */
[----:B0-----:R-:W-:Y:S01]  /*0740*/  I2FP.F32.S32 R19, R24 ;  /* 0x0000001800137245 */ /* 0x001fe20000201400 */
[----:B-1----:R-:W-:-:S04]  /*0750*/  IMAD.MOV.U32 R20, RZ, RZ, R24 ;  /* 0x000000ffff147224 */ /* 0x002fc800078e0018 */
[----:B------:R-:W-:-:S04]  /*0760*/  FFMA R0, R19, -1.5707962512969970703, R18 ;  /* 0xbfc90fda13007823 */ /* 0x000fc80000000012 */
[----:B------:R-:W-:-:S04]  /*0770*/  FFMA R0, R19, -7.5497894158615963534e-08, R0 ;  /* 0xb3a2216813007823 */ /* 0x000fc80000000000 */
[----:B------:R-:W-:-:S04]  /*0780*/  FFMA R19, R19, -5.3903029534742383927e-15, R0 ;  /* 0xa7c234c513137823 */ /* 0x000fc80000000000 */
[----:B------:R-:W-:Y:S01]  /*0790*/  IMAD.MOV.U32 R16, RZ, RZ, R19 ;  /* 0x000000ffff107224 */ /* 0x000fe200078e0013 */
[----:B------:R-:W-:Y:S06]  /*07a0*/  @!P0 BRA `(.L_x_7) ;  /* 0x0000000000dc8947 */ /* 0x000fec0003800000 */
[----:B------:R-:W-:-:S13]  /*07b0*/  FSETP.NEU.AND P1, PT, |R18|, +INF , PT ;  /* 0x7f8000001200780b */ /* 0x000fda0003f2d200 */
[----:B------:R-:W-:Y:S01]  /*07c0*/  @!P1 FMUL R16, RZ, R18 ;  /* 0x00000012ff109220 */ /* 0x000fe20000400000 */
[----:B------:R-:W-:Y:S01]  /*07d0*/  @!P1 IMAD.MOV.U32 R24, RZ, RZ, RZ ;  /* 0x000000ffff189224 */ /* 0x000fe200078e00ff */
[----:B------:R-:W-:Y:S06]  /*07e0*/  @!P1 BRA `(.L_x_7) ;  /* 0x0000000000cc9947 */ /* 0x000fec0003800000 */
[----:B------:R-:W-:Y:S01]  /*07f0*/  IMAD.SHL.U32 R16, R18, 0x100, RZ ;  /* 0x0000010012107824 */ /* 0x000fe200078e00ff */
[----:B------:R-:W0:Y:S01]  /*0800*/  LDCU.64 UR8, c[0x4][URZ] ;  /* 0x01000000ff0877ac */ /* 0x000e220008000a00 */
[----:B------:R-:W-:Y:S02]  /*0810*/  IMAD.MOV.U32 R24, RZ, RZ, RZ ;  /* 0x000000ffff187224 */ /* 0x000fe400078e00ff */
[----:B------:R-:W-:Y:S01]  /*0820*/  IMAD.MOV.U32 R0, RZ, RZ, R1 ;  /* 0x000000ffff007224 */ /* 0x000fe200078e0001 */
[----:B------:R-:W-:Y:S01]  /*0830*/  LOP3.LUT R25, R16, 0x80000000, RZ, 0xfc, !PT ;  /* 0x8000000010197812 */ /* 0x000fe200078efcff */
[----:B------:R-:W-:Y:S01]  /*0840*/  UMOV UR5, URZ ;  /* 0x000000ff00057c82 */ /* 0x000fe20008000000 */
[----:B------:R-:W-:-:S05]  /*0850*/  UMOV UR4, URZ ;  /* 0x000000ff00047c82 */ /* 0x000fca0008000000 */
.L_x_8:
[----:B0-----:R-:W-:Y:S02]  /*0860*/  IMAD.U32 R16, RZ, RZ, UR8 ;  /* 0x00000008ff107e24 */ /* 0x001fe4000f8e00ff */
[----:B------:R-:W-:-:S05]  /*0870*/  IMAD.U32 R17, RZ, RZ, UR9 ;  /* 0x00000009ff117e24 */ /* 0x000fca000f8e00ff */
[----:B------:R-:W2:Y:S01]  /*0880*/  LDG.E.CONSTANT R16, desc[UR6][R16.64] ;  /* 0x0000000610107981 */ /* 0x000ea2000c1e9900 */
[----:B------:R-:W-:Y:S02]  /*0890*/  UIADD3 UR8, UP0, UPT, UR8, 0x4, URZ ;  /* 0x0000000408087890 */ /* 0x000fe4000ff1e0ff */
[----:B------:R-:W-:Y:S02]  /*08a0*/  UIADD3 UR4, UPT, UPT, UR4, 0x1, URZ ;  /* 0x0000000104047890 */ /* 0x000fe4000fffe0ff */
[----:B------:R-:W-:Y:S02]  /*08b0*/  UIADD3.X UR9, UPT, UPT, URZ, UR9, URZ, UP0, !UPT ;  /* 0x00000009ff097290 */ /* 0x000fe400087fe4ff */
[----:B------:R-:W-:Y:S01]  /*08c0*/  UISETP.NE.AND UP0, UPT, UR4, 0x6, UPT ;  /* 0x000000060400788c */ /* 0x000fe2000bf05270 */
[----:B--2---:R-:W-:-:S03]  /*08d0*/  IMAD.WIDE.U32 R22, R16, R25, RZ ;  /* 0x0000001910167225 */ /* 0x004fc600078e00ff */
[----:B------:R-:W-:-:S04]  /*08e0*/  IADD3 R21, P1, PT, R22, R24, RZ ;  /* 0x0000001816157210 */ /* 0x000fc80007f3e0ff */
[----:B------:R-:W-:Y:S01]  /*08f0*/  IADD3.X R24, PT, PT, R23, UR5, RZ, P1, !PT ;  /* 0x0000000517187c10 */ /* 0x000fe20008ffe4ff */
[----:B------:R0:W-:Y:S02]  /*0900*/  STL [R0], R21 ;  /* 0x0000001500007387 */ /* 0x0001e40000100800 */
[----:B0-----:R-:W-:Y:S01]  /*0910*/  VIADD R0, R0, 0x4 ;  /* 0x0000000400007836 */ /* 0x001fe20000000000 */
[----:B------:R-:W-:Y:S06]  /*0920*/  BRA.U UP0, `(.L_x_8) ;  /* 0xfffffffd00cc7547 */ /* 0x000fec000b83ffff */
[----:B------:R-:W-:Y:S01]  /*0930*/  SHF.R.U32.HI R21, RZ, 0x17, R18 ;  /* 0x00000017ff157819 */ /* 0x000fe20000011612 */
[----:B------:R0:W-:Y:S03]  /*0940*/  STL [R1+0x18], R24 ;  /* 0x0000181801007387 */ /* 0x0001e60000100800 */
[C---:B------:R-:W-:Y:S02]  /*0950*/  LOP3.LUT R0, R21.reuse, 0xe0, RZ, 0xc0, !PT ;  /* 0x000000e015007812 */ /* 0x040fe400078ec0ff */
[----:B------:R-:W-:-:S03]  /*0960*/  LOP3.LUT P1, RZ, R21, 0x1f, RZ, 0xc0, !PT ;  /* 0x0000001f15ff7812 */ /* 0x000fc6000782c0ff */
[----:B------:R-:W-:-:S05]  /*0970*/  VIADD R0, R0, 0xffffff80 ;  /* 0xffffff8000007836 */ /* 0x000fca0000000000 */
[----:B------:R-:W-:-:S05]  /*0980*/  SHF.R.U32.HI R0, RZ, 0x5, R0 ;  /* 0x00000005ff007819 */ /* 0x000fca0000011600 */
[----:B------:R-:W-:-:S05]  /*0990*/  IMAD R23, R0, -0x4, R1 ;  /* 0xfffffffc00177824 */ /* 0x000fca00078e0201 */
[----:B------:R-:W2:Y:S04]  /*09a0*/  LDL R0, [R23+0x18] ;  /* 0x0000180017007983 */ /* 0x000ea80000100800 */
[----:B------:R-:W2:Y:S04]  /*09b0*/  LDL R17, [R23+0x14] ;  /* 0x0000140017117983 */ /* 0x000ea80000100800 */
[----:B------:R-:W3:Y:S01]  /*09c0*/  @P1 LDL R16, [R23+0x10] ;  /* 0x0000100017101983 */ /* 0x000ee20000100800 */
[----:B------:R-:W-:Y:S01]  /*09d0*/  LOP3.LUT R21, R21, 0x1f, RZ, 0xc0, !PT ;  /* 0x0000001f15157812 */ /* 0x000fe200078ec0ff */
[----:B------:R-:W-:Y:S01]  /*09e0*/  UMOV UR4, 0x54442d19 ;  /* 0x54442d1900047882 */ /* 0x000fe20000000000 */
[----:B------:R-:W-:-:S02]  /*09f0*/  UMOV UR5, 0x3bf921fb ;  /* 0x3bf921fb00057882 */ /* 0x000fc40000000000 */
[-C--:B--2---:R-:W-:Y:S02]  /*0a00*/  @P1 SHF.L.W.U32.HI R0, R17, R21.reuse, R0 ;  /* 0x0000001511001219 */ /* 0x084fe40000010e00 */
[----:B---3--:R-:W-:Y:S02]  /*0a10*/  @P1 SHF.L.W.U32.HI R17, R16, R21, R17 ;  /* 0x0000001510111219 */ /* 0x008fe40000010e11 */
[----:B------:R-:W-:Y:S02]  /*0a20*/  ISETP.GE.AND P1, PT, R18, RZ, PT ;  /* 0x000000ff1200720c */ /* 0x000fe40003f26270 */
[C-C-:B------:R-:W-:Y:S01]  /*0a30*/  SHF.L.W.U32.HI R21, R17.reuse, 0x2, R0.reuse ;  /* 0x0000000211157819 */ /* 0x140fe20000010e00 */
[----:B------:R-:W-:Y:S01]  /*0a40*/  IMAD.SHL.U32 R17, R17, 0x4, RZ ;  /* 0x0000000411117824 */ /* 0x000fe200078e00ff */
[----:B------:R-:W-:Y:S02]  /*0a50*/  SHF.R.U32.HI R0, RZ, 0x1e, R0 ;  /* 0x0000001eff007819 */ /* 0x000fe40000011600 */
[----:B------:R-:W-:-:S02]  /*0a60*/  SHF.R.S32.HI R22, RZ, 0x1f, R21 ;  /* 0x0000001fff167819 */ /* 0x000fc40000011415 */
[C---:B0-----:R-:W-:Y:S02]  /*0a70*/  LEA.HI R24, R21.reuse, R0, RZ, 0x1 ;  /* 0x0000000015187211 */ /* 0x041fe400078f08ff */
[C---:B------:R-:W-:Y:S02]  /*0a80*/  LOP3.LUT R16, R22.reuse, R17, RZ, 0x3c, !PT ;  /* 0x0000001116107212 */ /* 0x040fe400078e3cff */
[----:B------:R-:W-:Y:S01]  /*0a90*/  LOP3.LUT R17, R22, R21, RZ, 0x3c, !PT ;  /* 0x0000001516117212 */ /* 0x000fe200078e3cff */
[----:B------:R-:W-:Y:S01]  /*0aa0*/  IMAD.MOV R0, RZ, RZ, -R24 ;  /* 0x000000ffff007224 */ /* 0x000fe200078e0a18 */
[----:B------:R-:W-:-:S03]  /*0ab0*/  LOP3.LUT R25, R21, R18, RZ, 0x3c, !PT ;  /* 0x0000001215197212 */ /* 0x000fc600078e3cff */
[----:B------:R-:W-:Y:S01]  /*0ac0*/  @!P1 IMAD.MOV.U32 R24, RZ, RZ, R0 ;  /* 0x000000ffff189224 */ /* 0x000fe200078e0000 */
[----:B------:R-:W0:Y:S01]  /*0ad0*/  I2F.F64.S64 R16, R16 ;  /* 0x0000001000107312 */ /* 0x000e220000301c00 */
[----:B------:R-:W-:Y:S01]  /*0ae0*/  ISETP.GE.AND P2, PT, R25, RZ, PT ;  /* 0x000000ff1900720c */ /* 0x000fe20003f46270 */
[----:B0-----:R-:W-:-:S10]  /*0af0*/  DMUL R22, R16, UR4 ;  /* 0x0000000410167c28 */ /* 0x001fd40008000000 */
[----:B------:R-:W0:Y:S02]  /*0b00*/  F2F.F32.F64 R22, R22 ;  /* 0x0000001600167310 */ /* 0x000e240000301000 */
[----:B0-----:R-:W-:-:S07]  /*0b10*/  FSEL R16, -R22, R22, !P2 ;  /* 0x0000001616107208 */ /* 0x001fce0005000100 */
.L_x_7:
[----:B------:R-:W-:Y:S05]  /*0b20*/  BSYNC.RECONVERGENT B0 ;  /* 0x0000000000007941 */ /* 0x000fea0003800200 */
.L_x_6:
[----:B------:R-:W-:Y:S01]  /*0b30*/  LOP3.LUT R22, R24, 0x1, RZ, 0xc0, !PT ;  /* 0x0000000118167812 */ /* 0x000fe200078ec0ff */
[----:B------:R-:W-:Y:S02]  /*0b40*/  IMAD.MOV.U32 R21, RZ, RZ, 0x37cbac00 ;  /* 0x37cbac00ff157424 */ /* 0x000fe400078e00ff */
[----:B------:R-:W-:Y:S01]  /*0b50*/  FMUL R0, R16, R16 ;  /* 0x0000001010007220 */ /* 0x000fe20000400000 */
[----:B------:R-:W-:Y:S01]  /*0b60*/  VIADD R24, R24, 0x1 ;  /* 0x0000000118187836 */ /* 0x000fe20000000000 */
[----:B------:R-:W-:Y:S01]  /*0b70*/  ISETP.NE.U32.AND P1, PT, R22, 0x1, PT ;  /* 0x000000011600780c */ /* 0x000fe20003f25070 */
[----:B------:R-:W-:Y:S02]  /*0b80*/  IMAD.MOV.U32 R22, RZ, RZ, 0x3c0885e4 ;  /* 0x3c0885e4ff167424 */ /* 0x000fe400078e00ff */
[----:B------:R-:W-:Y:S01]  /*0b90*/  FFMA R17, R0, R21, -0.0013887860113754868507 ;  /* 0xbab607ed00117423 */ /* 0x000fe20000000015 */
[----:B------:R-:W-:Y:S01]  /*0ba0*/  IMAD.MOV.U32 R23, RZ, RZ, 0x3e2aaaa8 ;  /* 0x3e2aaaa8ff177424 */ /* 0x000fe200078e00ff */
[----:B------:R-:W-:Y:S01]  /*0bb0*/  LOP3.LUT P2, RZ, R24, 0x2, RZ, 0xc0, !PT ;  /* 0x0000000218ff7812 */ /* 0x000fe2000784c0ff */
[----:B------:R-:W-:Y:S01]  /*0bc0*/  BSSY.RECONVERGENT B0, `(.L_x_9) ;  /* 0x0000040000007945 */ /* 0x000fe20003800200 */
[----:B------:R-:W-:-:S02]  /*0bd0*/  FSEL R25, R22, 0.041666727513074874878, !P1 ;  /* 0x3d2aaabb16197808 */ /* 0x000fc40004800000 */
[----:B------:R-:W-:Y:S02]  /*0be0*/  FSEL R17, R17, -0.00019574658654164522886, P1 ;  /* 0xb94d415311117808 */ /* 0x000fe40000800000 */
[----:B------:R-:W-:Y:S02]  /*0bf0*/  FSEL R26, -R23, -0.4999999701976776123, !P1 ;  /* 0xbeffffff171a7808 */ /* 0x000fe40004800100 */
[----:B------:R-:W-:Y:S01]  /*0c00*/  FSEL R24, R16, 1, !P1 ;  /* 0x3f80000010187808 */ /* 0x000fe20004800000 */
[----:B------:R-:W-:-:S04]  /*0c10*/  FFMA R17, R0, R17, R25 ;  /* 0x0000001100117223 */ /* 0x000fc80000000019 */
[C---:B------:R-:W-:Y:S01]  /*0c20*/  FFMA R26, R0.reuse, R17, R26 ;  /* 0x00000011001a7223 */ /* 0x040fe2000000001a */
[----:B------:R-:W-:Y:S01]  /*0c30*/  FFMA R17, R0, R24, RZ ;  /* 0x0000001800117223 */ /* 0x000fe200000000ff */
[----:B------:R-:W-:-:S03]  /*0c40*/  IMAD.MOV.U32 R0, RZ, RZ, R20 ;  /* 0x000000ffff007224 */ /* 0x000fc600078e0014 */
[----:B------:R-:W-:Y:S01]  /*0c50*/  FFMA R24, R17, R26, R24 ;  /* 0x0000001a11187223 */ /* 0x000fe20000000018 */
[----:B------:R-:W-:-:S03]  /*0c60*/  IMAD.MOV.U32 R17, RZ, RZ, R19 ;  /* 0x000000ffff117224 */ /* 0x000fc600078e0013 */
[----:B------:R-:W-:Y:S01]  /*0c70*/  @P2 FADD R24, RZ, -R24 ;  /* 0x80000018ff182221 */ /* 0x000fe20000000000 */
[----:B------:R-:W-:Y:S06]  /*0c80*/  @!P0 BRA `(.L_x_10) ;  /* 0x0000000000cc8947 */ /* 0x000fec0003800000 */
[----:B------:R-:W-:-:S13]  /*0c90*/  FSETP.NEU.AND P1, PT, |R18|, +INF , PT ;  /* 0x7f8000001200780b */ /* 0x000fda0003f2d200 */
[----:B------:R-:W-:Y:S01]  /*0ca0*/  @!P1 FMUL R17, RZ, R18 ;  /* 0x00000012ff119220 */ /* 0x000fe20000400000 */
[----:B------:R-:W-:Y:S01]  /*0cb0*/  @!P1 IMAD.MOV.U32 R0, RZ, RZ, RZ ;  /* 0x000000ffff009224 */ /* 0x000fe200078e00ff */
[----:B------:R-:W-:Y:S06]  /*0cc0*/  @!P1 BRA `(.L_x_10) ;  /* 0x0000000000bc9947 */ /* 0x000fec0003800000 */
[----:B------:R-:W-:Y:S01]  /*0cd0*/  IMAD.SHL.U32 R25, R18, 0x100, RZ ;  /* 0x0000010012197824 */ /* 0x000fe200078e00ff */
[----:B------:R-:W-:Y:S01]  /*0ce0*/  UMOV UR4, URZ ;  /* 0x000000ff00047c82 */ /* 0x000fe20008000000 */
[----:B------:R-:W-:Y:S02]  /*0cf0*/  IMAD.MOV.U32 R0, RZ, RZ, RZ ;  /* 0x000000ffff007224 */ /* 0x000fe400078e00ff */
[----:B------:R-:W-:Y:S01]  /*0d00*/  IMAD.MOV.U32 R27, RZ, RZ, RZ ;  /* 0x000000ffff1b7224 */ /* 0x000fe200078e00ff */
[----:B------:R-:W-:-:S07]  /*0d10*/  LOP3.LUT R25, R25, 0x80000000, RZ, 0xfc, !PT ;  /* 0x8000000019197812 */ /* 0x000fce00078efcff */
.L_x_11:
[----:B------:R-:W0:Y:S02]  /*0d20*/  LDC.64 R16, c[0x4][RZ] ;  /* 0x01000000ff107b82 */ /* 0x000e240000000a00 */
[----:B0-----:R-:W-:-:S05]  /*0d30*/  IMAD.WIDE.U32 R28, R27, 0x4, R16 ;  /* 0x000000041b1c7825 */ /* 0x001fca00078e0010 */
[----:B------:R-:W2:Y:S02]  /*0d40*/  LDG.E.CONSTANT R16, desc[UR6][R28.64] ;  /* 0x000000061c107981 */ /* 0x000ea4000c1e9900 */
[----:B--2---:R-:W-:-:S03]  /*0d50*/  IMAD.WIDE.U32 R16, R16, R25, RZ ;  /* 0x0000001910107225 */ /* 0x004fc600078e00ff */
[----:B------:R-:W-:Y:S01]  /*0d60*/  IADD3 R26, P1, PT, R16, R0, RZ ;  /* 0x00000000101a7210 */ /* 0x000fe20007f3e0ff */
[C---:B------:R-:W-:Y:S02]  /*0d70*/  IMAD R16, R27.reuse, 0x4, R1 ;  /* 0x000000041b107824 */ /* 0x040fe400078e0201 */
[----:B------:R-:W-:Y:S01]  /*0d80*/  VIADD R27, R27, 0x1 ;  /* 0x000000011b1b7836 */ /* 0x000fe20000000000 */
[----:B------:R-:W-:Y:S02]  /*0d90*/  IADD3.X R0, PT, PT, R17, UR4, RZ, P1, !PT ;  /* 0x0000000411007c10 */ /* 0x000fe40008ffe4ff */
[----:B------:R0:W-:Y:S02]  /*0da0*/  STL [R16], R26 ;  /* 0x0000001a10007387 */ /* 0x0001e40000100800 */
[----:B------:R-:W-:-:S13]  /*0db0*/  ISETP.NE.AND P1, PT, R27, 0x6, PT ;  /* 0x000000061b00780c */ /* 0x000fda0003f25270 */
[----:B0-----:R-:W-:Y:S05]  /*0dc0*/  @P1 BRA `(.L_x_11) ;  /* 0xfffffffc00d41947 */ /* 0x001fea000383ffff */
        /* <DEDUP_REMOVED lines=12> */
[----:B------:R-:W-:Y:S01]  /*0e90*/  UMOV UR5, 0x3bf921fb ;  /* 0x3bf921fb00057882 */ /* 0x000fe20000000000 */
[----:B------:R-:W-:-:S02]  /*0ea0*/  ISETP.GE.AND P2, PT, R18, RZ, PT ;  /* 0x000000ff1200720c */ /* 0x000fc40003f46270 */
[-C--:B--2---:R-:W-:Y:S02]  /*0eb0*/  @P1 SHF.L.W.U32.HI R25, R16, R26.reuse, R25 ;  /* 0x0000001a10191219 */ /* 0x084fe40000010e19 */
[----:B---3--:R-:W-:Y:S02]  /*0ec0*/  @P1 SHF.L.W.U32.HI R16, R17, R26, R16 ;  /* 0x0000001a11101219 */ /* 0x008fe40000010e10 */
[--C-:B0-----:R-:W-:Y:S02]  /*0ed0*/  SHF.R.U32.HI R0, RZ, 0x1e, R25.reuse ;  /* 0x0000001eff007819 */ /* 0x101fe40000011619 */
[C---:B------:R-:W-:Y:S01]  /*0ee0*/  SHF.L.W.U32.HI R29, R16.reuse, 0x2, R25 ;  /* 0x00000002101d7819 */ /* 0x040fe20000010e19 */
[----:B------:R-:W-:-:S03]  /*0ef0*/  IMAD.SHL.U32 R16, R16, 0x4, RZ ;  /* 0x0000000410107824 */ /* 0x000fc600078e00ff */
[----:B------:R-:W-:Y:S02]  /*0f00*/  SHF.R.S32.HI R17, RZ, 0x1f, R29 ;  /* 0x0000001fff117819 */ /* 0x000fe4000001141d */
[----:B------:R-:W-:Y:S02]  /*0f10*/  LEA.HI R0, R29, R0, RZ, 0x1 ;  /* 0x000000001d007211 */ /* 0x000fe400078f08ff */
        /* <DEDUP_REMOVED lines=10> */
.L_x_10:
[----:B------:R-:W-:Y:S05]  /*0fc0*/  BSYNC.RECONVERGENT B0 ;  /* 0x0000000000007941 */ /* 0x000fea0003800200 */
.L_x_9:
[C---:B------:R-:W-:Y:S01]  /*0fd0*/  LOP3.LUT R25, R0.reuse, 0x1, RZ, 0xc0, !PT ;  /* 0x0000000100197812 */ /* 0x040fe200078ec0ff */
[----:B------:R-:W-:Y:S01]  /*0fe0*/  FMUL R16, R17, R17 ;  /* 0x0000001111107220 */ /* 0x000fe20000400000 */
[----:B------:R-:W-:Y:S01]  /*0ff0*/  LOP3.LUT P2, RZ, R0, 0x2, RZ, 0xc0, !PT ;  /* 0x0000000200ff7812 */ /* 0x000fe2000784c0ff */
[----:B------:R-:W-:Y:S01]  /*1000*/  BSSY.RECONVERGENT B0, `(.L_x_12) ;  /* 0x0000044000007945 */ /* 0x000fe20003800200 */
[----:B------:R-:W-:Y:S01]  /*1010*/  ISETP.NE.U32.AND P1, PT, R25, 0x1, PT ;  /* 0x000000011900780c */ /* 0x000fe20003f25070 */
[----:B------:R-:W-:-:S03]  /*1020*/  FFMA R25, R16, R21, -0.0013887860113754868507 ;  /* 0xbab607ed10197423 */ /* 0x000fc60000000015 */
[----:B------:R-:W-:Y:S02]  /*1030*/  FSEL R27, R22, 0.041666727513074874878, P1 ;  /* 0x3d2aaabb161b7808 */ /* 0x000fe40000800000 */
[----:B------:R-:W-:Y:S02]  /*1040*/  FSEL R25, R25, -0.00019574658654164522886, !P1 ;  /* 0xb94d415319197808 */ /* 0x000fe40004800000 */
[----:B------:R-:W-:Y:S02]  /*1050*/  FSEL R26, -R23, -0.4999999701976776123, P1 ;  /* 0xbeffffff171a7808 */ /* 0x000fe40000800100 */
[----:B------:R-:W-:Y:S01]  /*1060*/  FSEL R0, R17, 1, P1 ;  /* 0x3f80000011007808 */ /* 0x000fe20000800000 */
[----:B------:R-:W-:Y:S01]  /*1070*/  FFMA R25, R16, R25, R27 ;  /* 0x0000001910197223 */ /* 0x000fe2000000001b */
[----:B------:R-:W-:-:S03]  /*1080*/  IMAD.MOV.U32 R27, RZ, RZ, R20 ;  /* 0x000000ffff1b7224 */ /* 0x000fc600078e0014 */
[C---:B------:R-:W-:Y:S01]  /*1090*/  FFMA R25, R16.reuse, R25, R26 ;  /* 0x0000001910197223 */ /* 0x040fe2000000001a */
[----:B------:R-:W-:-:S04]  /*10a0*/  FFMA R17, R16, R0, RZ ;  /* 0x0000000010117223 */ /* 0x000fc800000000ff */
[----:B------:R-:W-:-:S04]  /*10b0*/  FFMA R0, R17, R25, R0 ;  /* 0x0000001911007223 */ /* 0x000fc80000000000 */
[----:B------:R-:W-:-:S04]  /*10c0*/  @P2 FADD R0, RZ, -R0 ;  /* 0x80000000ff002221 */ /* 0x000fc80000000000 */
[----:B-----5:R-:W-:-:S04]  /*10d0*/  FMUL R0, R15, R0 ;  /* 0x000000000f007220 */ /* 0x020fc80000400000 */
[----:B------:R-:W-:Y:S01]  /*10e0*/  FFMA R17, R13, R24, -R0 ;  /* 0x000000180d117223 */ /* 0x000fe20000000800 */
[----:B------:R-:W-:-:S03]  /*10f0*/  IMAD.MOV.U32 R0, RZ, RZ, R19 ;  /* 0x000000ffff007224 */ /* 0x000fc600078e0013 */
[----:B------:R-:W-:Y:S01]  /*1100*/  FADD R12, R17, R12 ;  /* 0x0000000c110c7221 */ /* 0x000fe20000000000 */
[----:B------:R-:W-:Y:S06]  /*1110*/  @!P0 BRA `(.L_x_13) ;  /* 0x0000000000c88947 */ /* 0x000fec0003800000 */
[----:B------:R-:W-:-:S13]  /*1120*/  FSETP.NEU.AND P1, PT, |R18|, +INF , PT ;  /* 0x7f8000001200780b */ /* 0x000fda0003f2d200 */
[----:B------:R-:W-:Y:S01]  /*1130*/  @!P1 FMUL R0, RZ, R18 ;  /* 0x00000012ff009220 */ /* 0x000fe20000400000 */
[----:B------:R-:W-:Y:S01]  /*1140*/  @!P1 IMAD.MOV.U32 R27, RZ, RZ, RZ ;  /* 0x000000ffff1b9224 */ /* 0x000fe200078e00ff */
[----:B------:R-:W-:Y:S06]  /*1150*/  @!P1 BRA `(.L_x_13) ;  /* 0x0000000000b89947 */ /* 0x000fec0003800000 */
[----:B------:R-:W-:Y:S01]  /*1160*/  IMAD.SHL.U32 R0, R18, 0x100, RZ ;  /* 0x0000010012007824 */ /* 0x000fe200078e00ff */
[----:B------:R-:W-:Y:S01]  /*1170*/  CS2R R26, SRZ ;  /* 0x00000000001a7805 */ /* 0x000fe2000001ff00 */
[----:B------:R-:W-:-:S03]  /*1180*/  UMOV UR4, URZ ;  /* 0x000000ff00047c82 */ /* 0x000fc60008000000 */
[----:B------:R-:W-:-:S07]  /*1190*/  LOP3.LUT R0, R0, 0x80000000, RZ, 0xfc, !PT ;  /* 0x8000000000007812 */ /* 0x000fce00078efcff */
.L_x_14:
[----:B0-----:R-:W0:Y:S02]  /*11a0*/  LDC.64 R16, c[0x4][RZ] ;  /* 0x01000000ff107b82 */ /* 0x001e240000000a00 */
[----:B0-----:R-:W-:-:S05]  /*11b0*/  IMAD.WIDE.U32 R24, R27, 0x4, R16 ;  /* 0x000000041b187825 */ /* 0x001fca00078e0010 */
[----:B------:R-:W2:Y:S01]  /*11c0*/  LDG.E.CONSTANT R17, desc[UR6][R24.64] ;  /* 0x0000000618117981 */ /* 0x000ea2000c1e9900 */
[C---:B------:R-:W-:Y:S02]  /*11d0*/  IMAD R28, R27.reuse, 0x4, R1 ;  /* 0x000000041b1c7824 */ /* 0x040fe400078e0201 */
[----:B------:R-:W-:-:S05]  /*11e0*/  VIADD R27, R27, 0x1 ;  /* 0x000000011b1b7836 */ /* 0x000fca0000000000 */
[----:B------:R-:W-:Y:S01]  /*11f0*/  ISETP.NE.AND P1, PT, R27, 0x6, PT ;  /* 0x000000061b00780c */ /* 0x000fe20003f25270 */
[----:B--2---:R-:W-:-:S03]  /*1200*/  IMAD.WIDE.U32 R16, R17, R0, RZ ;  /* 0x0000000011107225 */ /* 0x004fc600078e00ff */
[----:B------:R-:W-:-:S04]  /*1210*/  IADD3 R29, P2, PT, R16, R26, RZ ;  /* 0x0000001a101d7210 */ /* 0x000fc80007f5e0ff */
[----:B------:R-:W-:Y:S01]  /*1220*/  IADD3.X R26, PT, PT, R17, UR4, RZ, P2, !PT ;  /* 0x00000004111a7c10 */ /* 0x000fe200097fe4ff */
[----:B------:R0:W-:Y:S04]  /*1230*/  STL [R28], R29 ;  /* 0x0000001d1c007387 */ /* 0x0001e80000100800 */
[----:B------:R-:W-:Y:S05]  /*1240*/  @P1 BRA `(.L_x_14) ;  /* 0xfffffffc00d41947 */ /* 0x000fea000383ffff */
        /* <DEDUP_REMOVED lines=15> */
[----:B---3--:R-:W-:-:S04]  /*1340*/  @P1 SHF.L.W.U32.HI R17, R16, R24, R17 ;  /* 0x0000001810111219 */ /* 0x008fc80000010e11 */
[C-C-:B------:R-:W-:Y:S01]  /*1350*/  SHF.L.W.U32.HI R27, R17.reuse, 0x2, R0.reuse ;  /* 0x00000002111b7819 */ /* 0x140fe20000010e00 */
[----:B------:R-:W-:Y:S01]  /*1360*/  IMAD.SHL.U32 R17, R17, 0x4, RZ ;  /* 0x0000000411117824 */ /* 0x000fe200078e00ff */
[----:B------:R-:W-:Y:S02]  /*1370*/  SHF.R.U32.HI R0, RZ, 0x1e, R0 ;  /* 0x0000001eff007819 */ /* 0x000fe40000011600 */
[----:B------:R-:W-:Y:S02]  /*1380*/  SHF.R.S32.HI R24, RZ, 0x1f, R27 ;  /* 0x0000001fff187819 */ /* 0x000fe4000001141b */
[----:B-1----:R-:W-:Y:S02]  /*1390*/  LOP3.LUT R26, R27, R18, RZ, 0x3c, !PT ;  /* 0x000000121b1a7212 */ /* 0x002fe400078e3cff */
[C---:B------:R-:W-:Y:S02]  /*13a0*/  LOP3.LUT R16, R24.reuse, R17, RZ, 0x3c, !PT ;  /* 0x0000001118107212 */ /* 0x040fe400078e3cff */
[----:B------:R-:W-:-:S02]  /*13b0*/  LOP3.LUT R17, R24, R27, RZ, 0x3c, !PT ;  /* 0x0000001b18117212 */ /* 0x000fc400078e3cff */
[----:B------:R-:W-:Y:S02]  /*13c0*/  LEA.HI R27, R27, R0, RZ, 0x1 ;  /* 0x000000001b1b7211 */ /* 0x000fe400078f08ff */
[----:B------:R-:W-:Y:S02]  /*13d0*/  ISETP.GE.AND P1, PT, R26, RZ, PT ;  /* 0x000000ff1a00720c */ /* 0x000fe40003f26270 */
[----:B------:R-:W1:Y:S01]  /*13e0*/  I2F.F64.S64 R16, R16 ;  /* 0x0000001000107312 */ /* 0x000e620000301c00 */
[----:B------:R-:W-:-:S04]  /*13f0*/  IMAD.MOV R0, RZ, RZ, -R27 ;  /* 0x000000ffff007224 */ /* 0x000fc800078e0a1b */
[----:B------:R-:W-:Y:S01]  /*1400*/  @!P2 IMAD.MOV.U32 R27, RZ, RZ, R0 ;  /* 0x000000ffff1ba224 */ /* 0x000fe200078e0000 */
[----:B-1----:R-:W-:-:S10]  /*1410*/  DMUL R24, R16, UR4 ;  /* 0x0000000410187c28 */ /* 0x002fd40008000000 */
[----:B------:R-:W1:Y:S02]  /*1420*/  F2F.F32.F64 R24, R24 ;  /* 0x0000001800187310 */ /* 0x000e640000301000 */
[----:B-1----:R-:W-:-:S07]  /*1430*/  FSEL R0, -R24, R24, !P1 ;  /* 0x0000001818007208 */ /* 0x002fce0004800100 */
.L_x_13:
[----:B------:R-:W-:Y:S05]  /*1440*/  BSYNC.RECONVERGENT B0 ;  /* 0x0000000000007941 */ /* 0x000fea0003800200 */
.L_x_12:
[----:B------:R-:W-:Y:S01]  /*1450*/  FMUL R16, R0, R0 ;  /* 0x0000000000107220 */ /* 0x000fe20000400000 */
[C---:B------:R-:W-:Y:S01]  /*1460*/  LOP3.LUT R24, R27.reuse, 0x1, RZ, 0xc0, !PT ;  /* 0x000000011b187812 */ /* 0x040fe200078ec0ff */
[----:B------:R-:W-:Y:S01]  /*1470*/  BSSY.RECONVERGENT B0, `(.L_x_15) ;  /* 0x0000042000007945 */ /* 0x000fe20003800200 */
[----:B------:R-:W-:Y:S01]  /*1480*/  LOP3.LUT P2, RZ, R27, 0x2, RZ, 0xc0, !PT ;  /* 0x000000021bff7812 */ /* 0x000fe2000784c0ff */
[----:B------:R-:W-:Y:S01]  /*1490*/  FFMA R17, R16, R21, -0.0013887860113754868507 ;  /* 0xbab607ed10117423 */ /* 0x000fe20000000015 */
[----:B------:R-:W-:-:S04]  /*14a0*/  ISETP.NE.U32.AND P1, PT, R24, 0x1, PT ;  /* 0x000000011800780c */ /* 0x000fc80003f25070 */
[----:B------:R-:W-:Y:S02]  /*14b0*/  FSEL R17, R17, -0.00019574658654164522886, !P1 ;  /* 0xb94d415311117808 */ /* 0x000fe40004800000 */
[----:B------:R-:W-:Y:S02]  /*14c0*/  FSEL R25, R22, 0.041666727513074874878, P1 ;  /* 0x3d2aaabb16197808 */ /* 0x000fe40000800000 */
[----:B------:R-:W-:Y:S02]  /*14d0*/  FSEL R24, -R23, -0.4999999701976776123, P1 ;  /* 0xbeffffff17187808 */ /* 0x000fe40000800100 */
[----:B------:R-:W-:Y:S01]  /*14e0*/  FSEL R0, R0, 1, P1 ;  /* 0x3f80000000007808 */ /* 0x000fe20000800000 */
[----:B------:R-:W-:-:S04]  /*14f0*/  FFMA R17, R16, R17, R25 ;  /* 0x0000001110117223 */ /* 0x000fc80000000019 */
[C---:B------:R-:W-:Y:S01]  /*1500*/  FFMA R24, R16.reuse, R17, R24 ;  /* 0x0000001110187223 */ /* 0x040fe20000000018 */
[----:B------:R-:W-:-:S04]  /*1510*/  FFMA R17, R16, R0, RZ ;  /* 0x0000000010117223 */ /* 0x000fc800000000ff */
[----:B------:R-:W-:-:S04]  /*1520*/  FFMA R0, R17, R24, R0 ;  /* 0x0000001811007223 */ /* 0x000fc80000000000 */
[----:B------:R-:W-:-:S04]  /*1530*/  @P2 FADD R0, RZ, -R0 ;  /* 0x80000000ff002221 */ /* 0x000fc80000000000 */
[----:B------:R-:W-:Y:S01]  /*1540*/  FMUL R0, R13, R0 ;  /* 0x000000000d007220 */ /* 0x000fe20000400000 */
        /* <DEDUP_REMOVED lines=10> */
.L_x_17:
[----:B-1----:R-:W1:Y:S02]  /*15f0*/  LDC.64 R16, c[0x4][RZ] ;  /* 0x01000000ff107b82 */ /* 0x002e640000000a00 */
[----:B-1----:R-:W-:-:S05]  /*1600*/  IMAD.WIDE.U32 R24, R20, 0x4, R16 ;  /* 0x0000000414187825 */ /* 0x002fca00078e0010 */
        /* <DEDUP_REMOVED lines=16> */
[----:B------:R-:W3:Y:S04]  /*1710*/  LDL R13, [R24+0x18] ;  /* 0x00001800180d7983 */ /* 0x000ee80000100800 */
[----:B------:R-:W3:Y:S04]  /*1720*/  LDL R16, [R24+0x14] ;  /* 0x0000140018107983 */ /* 0x000ee80000100800 */
[----:B------:R-:W4:Y:S01]  /*1730*/  @P0 LDL R17, [R24+0x10] ;  /* 0x0000100018110983 */ /* 0x000f220000100800 */
[----:B------:R-:W-:Y:S01]  /*1740*/  LOP3.LUT R20, R20, 0x1f, RZ, 0xc0, !PT ;  /* 0x0000001f14147812 */ /* 0x000fe200078ec0ff */
[----:B------:R-:W-:Y:S01]  /*1750*/  UMOV UR4, 0x54442d19 ;  /* 0x54442d1900047882 */ /* 0x000fe20000000000 */
[----:B------:R-:W-:Y:S01]  /*1760*/  UMOV UR5, 0x3bf921fb ;  /* 0x3bf921fb00057882 */ /* 0x000fe20000000000 */
[----:B------:R-:W-:-:S02]  /*1770*/  ISETP.GE.AND P1, PT, R18, RZ, PT ;  /* 0x000000ff1200720c */ /* 0x000fc40003f26270 */
[-C--:B---3--:R-:W-:Y:S02]  /*1780*/  @P0 SHF.L.W.U32.HI R13, R16, R20.reuse, R13 ;  /* 0x00000014100d0219 */ /* 0x088fe40000010e0d */
[----:B----4-:R-:W-:Y:S02]  /*1790*/  @P0 SHF.L.W.U32.HI R16, R17, R20, R16 ;  /* 0x0000001411100219 */ /* 0x010fe40000010e10 */
[--C-:B------:R-:W-:Y:S02]  /*17a0*/  SHF.R.U32.HI R20, RZ, 0x1e, R13.reuse ;  /* 0x0000001eff147819 */ /* 0x100fe4000001160d */
[C---:B-1----:R-:W-:Y:S01]  /*17b0*/  SHF.L.W.U32.HI R27, R16.reuse, 0x2, R13 ;  /* 0x00000002101b7819 */ /* 0x042fe20000010e0d */
        /* <DEDUP_REMOVED lines=8> */
[----:B------:R-:W1:Y:S01]  /*1840*/  I2F.F64.S64 R16, R16 ;  /* 0x0000001000107312 */ /* 0x000e620000301c00 */
[----:B------:R-:W-:Y:S01]  /*1850*/  ISETP.GE.AND P0, PT, R18, RZ, PT ;  /* 0x000000ff1200720c */ /* 0x000fe20003f06270 */
[----:B-1----:R-:W-:-:S10]  /*1860*/  DMUL R24, R16, UR4 ;  /* 0x0000000410187c28 */ /* 0x002fd40008000000 */
[----:B------:R-:W2:Y:S02]  /*1870*/  F2F.F32.F64 R24, R24 ;  /* 0x0000001800187310 */ /* 0x000ea40000301000 */
[----:B--2---:R-:W-:-:S07]  /*1880*/  FSEL R19, -R24, R24, !P0 ;  /* 0x0000001818137208 */ /* 0x004fce0004000100 */
.L_x_16:
[----:B------:R-:W-:Y:S05]  /*1890*/  BSYNC.RECONVERGENT B0 ;  /* 0x0000000000007941 */ /* 0x000fea0003800200 */
.L_x_15:
[----:B------:R-:W-:Y:S01]  /*18a0*/  FMUL R16, R19, R19 ;  /* 0x0000001313107220 */ /* 0x000fe20000400000 */
[C---:B------:R-:W-:Y:S01]  /*18b0*/  LOP3.LUT R13, R20.reuse, 0x1, RZ, 0xc0, !PT ;  /* 0x00000001140d7812 */ /* 0x040fe200078ec0ff */
[----:B------:R-:W-:Y:S02]  /*18c0*/  VIADD R20, R20, 0x1 ;  /* 0x0000000114147836 */ /* 0x000fe40000000000 */
[----:B------:R-:W-:Y:S01]  /*18d0*/  FFMA R21, R16, R21, -0.0013887860113754868507 ;  /* 0xbab607ed10157423 */ /* 0x000fe20000000015 */
[----:B------:R-:W-:Y:S01]  /*18e0*/  ISETP.NE.U32.AND P0, PT, R13, 0x1, PT ;  /* 0x000000010d00780c */ /* 0x000fe20003f05070 */
[----:B------:R-:W-:Y:S01]  /*18f0*/  VIADD R14, R14, 0x1 ;  /* 0x000000010e0e7836 */ /* 0x000fe20000000000 */
[----:B------:R-:W-:Y:S02]  /*1900*/  LOP3.LUT P1, RZ, R20, 0x2, RZ, 0xc0, !PT ;  /* 0x0000000214ff7812 */ /* 0x000fe4000782c0ff */
[----:B------:R-:W-:Y:S02]  /*1910*/  FSEL R13, R22, 0.041666727513074874878, !P0 ;  /* 0x3d2aaabb160d7808 */ /* 0x000fe40004000000 */
[----:B------:R-:W-:-:S02]  /*1920*/  FSEL R21, R21, -0.00019574658654164522886, P0 ;  /* 0xb94d415315157808 */ /* 0x000fc40000000000 */
[----:B------:R-:W-:Y:S02]  /*1930*/  FSEL R19, R19, 1, !P0 ;  /* 0x3f80000013137808 */ /* 0x000fe40004000000 */
[----:B------:R-:W-:Y:S01]  /*1940*/  FSEL R20, -R23, -0.4999999701976776123, !P0 ;  /* 0xbeffffff17147808 */ /* 0x000fe20004000100 */
[----:B------:R-:W-:Y:S01]  /*1950*/  FFMA R13, R16, R21, R13 ;  /* 0x00000015100d7223 */ /* 0x000fe2000000000d */
[----:B------:R-:W-:Y:S01]  /*1960*/  ISETP.NE.AND P0, PT, R14, 0x20, PT ;  /* 0x000000200e00780c */ /* 0x000fe20003f05270 */
[C---:B------:R-:W-:Y:S02]  /*1970*/  FFMA R18, R16.reuse, R19, RZ ;  /* 0x0000001310127223 */ /* 0x040fe400000000ff */
[----:B------:R-:W-:-:S04]  /*1980*/  FFMA R13, R16, R13, R20 ;  /* 0x0000000d100d7223 */ /* 0x000fc80000000014 */
[----:B------:R-:W-:-:S04]  /*1990*/  FFMA R13, R18, R13, R19 ;  /* 0x0000000d120d7223 */ /* 0x000fc80000000013 */
[----:B------:R-:W-:-:S04]  /*19a0*/  @P1 FADD R13, RZ, -R13 ;  /* 0x8000000dff0d1221 */ /* 0x000fc80000000000 */
[----:B------:R-:W-:-:S04]  /*19b0*/  FFMA R0, R15, R13, R0 ;  /* 0x0000000d0f007223 */ /* 0x000fc80000000000 */
[----:B------:R-:W-:Y:S01]  /*19c0*/  FADD R9, R0, R9 ;  /* 0x0000000900097221 */ /* 0x000fe20000000000 */
[----:B------:R-:W-:Y:S06]  /*19d0*/  @P0 BRA `(.L_x_18) ;  /* 0xffffffe800680947 */ /* 0x000fec000383ffff */
[----:B------:R-:W-:-:S05]  /*19e0*/  VIADD R11, R11, 0x1 ;  /* 0x000000010b0b7836 */ /* 0x000fca0000000000 */
[----:B------:R-:W-:-:S13]  /*19f0*/  ISETP.NE.AND P0, PT, R11, 0x20, PT ;  /* 0x000000200b00780c */ /* 0x000fda0003f05270 */
[----:B------:R-:W-:Y:S05]  /*1a00*/  @P0 BRA `(.L_x_19) ;  /* 0xffffffe800580947 */ /* 0x000fea000383ffff */
[----:B------:R-:W1:Y:S01]  /*1a10*/  LDCU UR4, c[0x0][0x3c8] ;  /* 0x00007900ff0477ac */ /* 0x000e620008000800 */
[----:B------:R-:W2:Y:S01]  /*1a20*/  LDC.64 R2, c[0x0][0x3a0] ;  /* 0x0000e800ff027b82 */ /* 0x000ea20000000a00 */
[----:B-1----:R-:W-:-:S04]  /*1a30*/  IMAD R4, R5, UR4, R4 ;  /* 0x0000000405047c24 */ /* 0x002fc8000f8e0204 */
[----:B------:R-:W-:-:S04]  /*1a40*/  IMAD.SHL.U32 R5, R4, 0x2, RZ ;  /* 0x0000000204057824 */ /* 0x000fc800078e00ff */
[----:B--2---:R-:W-:-:S05]  /*1a50*/  IMAD.WIDE R2, R5, 0x4, R2 ;  /* 0x0000000405027825 */ /* 0x004fca00078e0202 */
[----:B------:R-:W-:Y:S04]  /*1a60*/  STG.E desc[UR6][R2.64], R12 ;  /* 0x0000000c02007986 */ /* 0x000fe8000c101906 */
[----:B------:R-:W-:Y:S01]  /*1a70*/  STG.E desc[UR6][R2.64+0x4], R9 ;  /* 0x0000040902007986 */ /* 0x000fe2000c101906 */
[----:B------:R-:W-:Y:S05]  /*1a80*/  EXIT ;  /* 0x000000000000794d */ /* 0x000fea0003800000 */
        .weak           $__internal_0_$__cuda_sm20_div_rn_f64_full
        .type           $__internal_0_$__cuda_sm20_div_rn_f64_full,@function
        .size           $__internal_0_$__cuda_sm20_div_rn_f64_full,($__internal_1_$__cuda_sm20_sqrt_rn_f32_slowpath - $__internal_0_$__cuda_sm20_div_rn_f64_full)
$__internal_0_$__cuda_sm20_div_rn_f64_full:
[C---:B------:R-:W-:Y:S01]  /*1a90*/  FSETP.GEU.AND P0, PT, |R9|.reuse, 1.469367938527859385e-39, PT ;  /* 0x001000000900780b */ /* 0x040fe20003f0e200 */
[----:B------:R-:W-:Y:S01]  /*1aa0*/  IMAD.MOV.U32 R14, RZ, RZ, 0x1 ;  /* 0x00000001ff0e7424 */ /* 0x000fe200078e00ff */
[C---:B------:R-:W-:Y:S01]  /*1ab0*/  LOP3.LUT R2, R9.reuse, 0x800fffff, RZ, 0xc0, !PT ;  /* 0x800fffff09027812 */ /* 0x040fe200078ec0ff */
[----:B------:R-:W-:Y:S01]  /*1ac0*/  IMAD.MOV.U32 R21, RZ, RZ, 0x1ca00000 ;  /* 0x1ca00000ff157424 */ /* 0x000fe200078e00ff */
[----:B------:R-:W-:Y:S02]  /*1ad0*/  LOP3.LUT R19, R9, 0x7ff00000, RZ, 0xc0, !PT ;  /* 0x7ff0000009137812 */ /* 0x000fe400078ec0ff */
[----:B------:R-:W-:Y:S01]  /*1ae0*/  LOP3.LUT R3, R2, 0x3ff00000, RZ, 0xfc, !PT ;  /* 0x3ff0000002037812 */ /* 0x000fe200078efcff */
[----:B------:R-:W-:Y:S01]  /*1af0*/  IMAD.MOV.U32 R2, RZ, RZ, R8 ;  /* 0x000000ffff027224 */ /* 0x000fe200078e0008 */
[----:B------:R-:W-:-:S04]  /*1b00*/  LOP3.LUT R20, R11, 0x7ff00000, RZ, 0xc0, !PT ;  /* 0x7ff000000b147812 */ /* 0x000fc800078ec0ff */
[----:B------:R-:W-:Y:S01]  /*1b10*/  ISETP.GE.U32.AND P1, PT, R20, R19, PT ;  /* 0x000000131400720c */ /* 0x000fe20003f26070 */
[----:B------:R-:W-:Y:S01]  /*1b20*/  @!P0 DMUL R2, R8, 8.98846567431157953865e+307 ;  /* 0x7fe0000008028828 */ /* 0x000fe20000000000 */
[----:B------:R-:W-:-:S05]  /*1b30*/  IMAD.MOV.U32 R22, RZ, RZ, R20 ;  /* 0x000000ffff167224 */ /* 0x000fca00078e0014 */
[----:B------:R-:W0:Y:S02]  /*1b40*/  MUFU.RCP64H R15, R3 ;  /* 0x00000003000f7308 */ /* 0x000e240000001800 */
[----:B0-----:R-:W-:-:S08]  /*1b50*/  DFMA R12, R14, -R2, 1 ;  /* 0x3ff000000e0c742b */ /* 0x001fd00000000802 */
[----:B------:R-:W-:-:S08]  /*1b60*/  DFMA R12, R12, R12, R12 ;  /* 0x0000000c0c0c722b */ /* 0x000fd0000000000c */
[----:B------:R-:W-:Y:S01]  /*1b70*/  DFMA R14, R14, R12, R14 ;  /* 0x0000000c0e0e722b */ /* 0x000fe2000000000e */
[----:B------:R-:W-:Y:S01]  /*1b80*/  SEL R13, R21, 0x63400000, !P1 ;  /* 0x63400000150d7807 */ /* 0x000fe20004800000 */
[----:B------:R-:W-:Y:S01]  /*1b90*/  IMAD.MOV.U32 R12, RZ, RZ, R10 ;  /* 0x000000ffff0c7224 */ /* 0x000fe200078e000a */
[----:B------:R-:W-:Y:S02]  /*1ba0*/  FSETP.GEU.AND P1, PT, |R11|, 1.469367938527859385e-39, PT ;  /* 0x001000000b00780b */ /* 0x000fe40003f2e200 */
[----:B------:R-:W-:-:S03]  /*1bb0*/  LOP3.LUT R13, R13, 0x800fffff, R11, 0xf8, !PT ;  /* 0x800fffff0d0d7812 */ /* 0x000fc600078ef80b */
[----:B------:R-:W-:-:S08]  /*1bc0*/  DFMA R16, R14, -R2, 1 ;  /* 0x3ff000000e10742b */ /* 0x000fd00000000802 */
[----:B------:R-:W-:Y:S01]  /*1bd0*/  DFMA R14, R14, R16, R14 ;  /* 0x000000100e0e722b */ /* 0x000fe2000000000e */
[----:B------:R-:W-:Y:S10]  /*1be0*/  @P1 BRA `(.L_x_20) ;  /* 0x0000000000201947 */ /* 0x000ff40003800000 */
[----:B------:R-:W-:Y:S01]  /*1bf0*/  LOP3.LUT R17, R9, 0x7ff00000, RZ, 0xc0, !PT ;  /* 0x7ff0000009117812 */ /* 0x000fe200078ec0ff */
[----:B------:R-:W-:-:S03]  /*1c00*/  IMAD.MOV.U32 R16, RZ, RZ, RZ ;  /* 0x000000ffff107224 */ /* 0x000fc600078e00ff */
[----:B------:R-:W-:-:S04]  /*1c10*/  ISETP.GE.U32.AND P1, PT, R20, R17, PT ;  /* 0x000000111400720c */ /* 0x000fc80003f26070 */
[----:B------:R-:W-:-:S04]  /*1c20*/  SEL R17, R21, 0x63400000, !P1 ;  /* 0x6340000015117807 */ /* 0x000fc80004800000 */
[----:B------:R-:W-:-:S04]  /*1c30*/  LOP3.LUT R17, R17, 0x80000000, R11, 0xf8, !PT ;  /* 0x8000000011117812 */ /* 0x000fc800078ef80b */
[----:B------:R-:W-:-:S06]  /*1c40*/  LOP3.LUT R17, R17, 0x100000, RZ, 0xfc, !PT ;  /* 0x0010000011117812 */ /* 0x000fcc00078efcff */
[----:B------:R-:W-:-:S10]  /*1c50*/  DFMA R12, R12, 2, -R16 ;  /* 0x400000000c0c782b */ /* 0x000fd40000000810 */
[----:B------:R-:W-:-:S07]  /*1c60*/  LOP3.LUT R22, R13, 0x7ff00000, RZ, 0xc0, !PT ;  /* 0x7ff000000d167812 */ /* 0x000fce00078ec0ff */
.L_x_20:
[----:B------:R-:W-:Y:S01]  /*1c70*/  IMAD.MOV.U32 R23, RZ, RZ, R19 ;  /* 0x000000ffff177224 */ /* 0x000fe200078e0013 */
[----:B------:R-:W-:Y:S01]  /*1c80*/  @!P0 LOP3.LUT R23, R3, 0x7ff00000, RZ, 0xc0, !PT ;  /* 0x7ff0000003178812 */ /* 0x000fe200078ec0ff */
[----:B------:R-:W-:Y:S01]  /*1c90*/  VIADD R24, R22, 0xffffffff ;  /* 0xffffffff16187836 */ /* 0x000fe20000000000 */
[----:B------:R-:W-:-:S03]  /*1ca0*/  DMUL R16, R14, R12 ;  /* 0x0000000c0e107228 */ /* 0x000fc60000000000 */
[----:B------:R-:W-:Y:S01]  /*1cb0*/  VIADD R25, R23, 0xffffffff ;  /* 0xffffffff17197836 */ /* 0x000fe20000000000 */
[----:B------:R-:W-:-:S04]  /*1cc0*/  ISETP.GT.U32.AND P0, PT, R24, 0x7feffffe, PT ;  /* 0x7feffffe1800780c */ /* 0x000fc80003f04070 */
[----:B------:R-:W-:Y:S01]  /*1cd0*/  ISETP.GT.U32.OR P0, PT, R25, 0x7feffffe, P0 ;  /* 0x7feffffe1900780c */ /* 0x000fe20000704470 */
[----:B------:R-:W-:-:S08]  /*1ce0*/  DFMA R18, R16, -R2, R12 ;  /* 0x800000021012722b */ /* 0x000fd0000000000c */
[----:B------:R-:W-:-:S04]  /*1cf0*/  DFMA R18, R14, R18, R16 ;  /* 0x000000120e12722b */ /* 0x000fc80000000010 */
[----:B------:R-:W-:Y:S07]  /*1d00*/  @P0 BRA `(.L_x_21) ;  /* 0x00000000006c0947 */ /* 0x000fee0003800000 */
[----:B------:R-:W-:-:S04]  /*1d10*/  LOP3.LUT R11, R9, 0x7ff00000, RZ, 0xc0, !PT ;  /* 0x7ff00000090b7812 */ /* 0x000fc800078ec0ff */
[CC--:B------:R-:W-:Y:S02]  /*1d20*/  VIADDMNMX R10, R20.reuse, -R11.reuse, 0xb9600000, !PT ;  /* 0xb9600000140a7446 */ /* 0x0c0fe4000780090b */
[----:B------:R-:W-:Y:S02]  /*1d30*/  ISETP.GE.U32.AND P0, PT, R20, R11, PT ;  /* 0x0000000b1400720c */ /* 0x000fe40003f06070 */
[----:B------:R-:W-:Y:S02]  /*1d40*/  VIMNMX R10, PT, PT, R10, 0x46a00000, PT ;  /* 0x46a000000a0a7848 */ /* 0x000fe40003fe0100 */
[----:B------:R-:W-:-:S05]  /*1d50*/  SEL R21, R21, 0x63400000, !P0 ;  /* 0x6340000015157807 */ /* 0x000fca0004000000 */
[----:B------:R-:W-:Y:S02]  /*1d60*/  IMAD.IADD R16, R10, 0x1, -R21 ;  /* 0x000000010a107824 */ /* 0x000fe400078e0a15 */
[----:B------:R-:W-:Y:S02]  /*1d70*/  IMAD.MOV.U32 R10, RZ, RZ, RZ ;  /* 0x000000ffff0a7224 */ /* 0x000fe400078e00ff */
[----:B------:R-:W-:-:S06]  /*1d80*/  VIADD R11, R16, 0x7fe00000 ;  /* 0x7fe00000100b7836 */ /* 0x000fcc0000000000 */
[----:B------:R-:W-:-:S10]  /*1d90*/  DMUL R14, R18, R10 ;  /* 0x0000000a120e7228 */ /* 0x000fd40000000000 */
[----:B------:R-:W-:-:S13]  /*1da0*/  FSETP.GTU.AND P0, PT, |R15|, 1.469367938527859385e-39, PT ;  /* 0x001000000f00780b */ /* 0x000fda0003f0c200 */
[----:B------:R-:W-:Y:S05]  /*1db0*/  @P0 BRA `(.L_x_22) ;  /* 0x0000000000940947 */ /* 0x000fea0003800000 */
[----:B------:R-:W-:Y:S01]  /*1dc0*/  DFMA R2, R18, -R2, R12 ;  /* 0x800000021202722b */ /* 0x000fe2000000000c */
[----:B------:R-:W-:-:S09]  /*1dd0*/  IMAD.MOV.U32 R10, RZ, RZ, RZ ;  /* 0x000000ffff0a7224 */ /* 0x000fd200078e00ff */
[C---:B------:R-:W-:Y:S02]  /*1de0*/  FSETP.NEU.AND P0, PT, R3.reuse, RZ, PT ;  /* 0x000000ff0300720b */ /* 0x040fe40003f0d000 */
[----:B------:R-:W-:-:S04]  /*1df0*/  LOP3.LUT R9, R3, 0x80000000, R9, 0x48, !PT ;  /* 0x8000000003097812 */ /* 0x000fc800078e4809 */
[----:B------:R-:W-:-:S07]  /*1e00*/  LOP3.LUT R11, R9, R11, RZ, 0xfc, !PT ;  /* 0x0000000b090b7212 */ /* 0x000fce00078efcff */
[----:B------:R-:W-:Y:S05]  /*1e10*/  @!P0 BRA `(.L_x_22) ;  /* 0x00000000007c8947 */ /* 0x000fea0003800000 */
[----:B------:R-:W-:Y:S01]  /*1e20*/  IMAD.MOV R3, RZ, RZ, -R16 ;  /* 0x000000ffff037224 */ /* 0x000fe200078e0a10 */
[----:B------:R-:W-:Y:S01]  /*1e30*/  DMUL.RP R10, R18, R10 ;  /* 0x0000000a120a7228 */ /* 0x000fe20000008000 */
[----:B------:R-:W-:-:S06]  /*1e40*/  IMAD.MOV.U32 R2, RZ, RZ, RZ ;  /* 0x000000ffff027224 */ /* 0x000fcc00078e00ff */
[----:B------:R-:W-:-:S03]  /*1e50*/  DFMA R2, R14, -R2, R18 ;  /* 0x800000020e02722b */ /* 0x000fc60000000012 */
[----:B------:R-:W-:-:S03]  /*1e60*/  LOP3.LUT R9, R11, R9, RZ, 0x3c, !PT ;  /* 0x000000090b097212 */ /* 0x000fc600078e3cff */
[----:B------:R-:W-:-:S04]  /*1e70*/  IADD3 R2, PT, PT, -R16, -0x43300000, RZ ;  /* 0xbcd0000010027810 */ /* 0x000fc80007ffe1ff */
[----:B------:R-:W-:-:S04]  /*1e80*/  FSETP.NEU.AND P0, PT, |R3|, R2, PT ;  /* 0x000000020300720b */ /* 0x000fc80003f0d200 */
[----:B------:R-:W-:Y:S02]  /*1e90*/  FSEL R14, R10, R14, !P0 ;  /* 0x0000000e0a0e7208 */ /* 0x000fe40004000000 */
[----:B------:R-:W-:Y:S01]  /*1ea0*/  FSEL R15, R9, R15, !P0 ;  /* 0x0000000f090f7208 */ /* 0x000fe20004000000 */
[----:B------:R-:W-:Y:S06]  /*1eb0*/  BRA `(.L_x_22) ;  /* 0x0000000000547947 */ /* 0x000fec0003800000 */
.L_x_21:
[----:B------:R-:W-:-:S14]  /*1ec0*/  DSETP.NAN.AND P0, PT, R10, R10, PT ;  /* 0x0000000a0a00722a */ /* 0x000fdc0003f08000 */
[----:B------:R-:W-:Y:S05]  /*1ed0*/  @P0 BRA `(.L_x_23) ;  /* 0x0000000000440947 */ /* 0x000fea0003800000 */
[----:B------:R-:W-:-:S14]  /*1ee0*/  DSETP.NAN.AND P0, PT, R8, R8, PT ;  /* 0x000000080800722a */ /* 0x000fdc0003f08000 */
[----:B------:R-:W-:Y:S05]  /*1ef0*/  @P0 BRA `(.L_x_24) ;  /* 0x0000000000300947 */ /* 0x000fea0003800000 */
[----:B------:R-:W-:Y:S01]  /*1f00*/  ISETP.NE.AND P0, PT, R22, R23, PT ;  /* 0x000000171600720c */ /* 0x000fe20003f05270 */
[----:B------:R-:W-:Y:S02]  /*1f10*/  IMAD.MOV.U32 R14, RZ, RZ, 0x0 ;  /* 0x00000000ff0e7424 */ /* 0x000fe400078e00ff */
[----:B------:R-:W-:-:S10]  /*1f20*/  IMAD.MOV.U32 R15, RZ, RZ, -0x80000 ;  /* 0xfff80000ff0f7424 */ /* 0x000fd400078e00ff */
[----:B------:R-:W-:Y:S05]  /*1f30*/  @!P0 BRA `(.L_x_22) ;  /* 0x0000000000348947 */ /* 0x000fea0003800000 */
[----:B------:R-:W-:Y:S02]  /*1f40*/  ISETP.NE.AND P0, PT, R22, 0x7ff00000, PT ;  /* 0x7ff000001600780c */ /* 0x000fe40003f05270 */
[----:B------:R-:W-:Y:S02]  /*1f50*/  LOP3.LUT R15, R11, 0x80000000, R9, 0x48, !PT ;  /* 0x800000000b0f7812 */ /* 0x000fe400078e4809 */
[----:B------:R-:W-:-:S13]  /*1f60*/  ISETP.EQ.OR P0, PT, R23, RZ, !P0 ;  /* 0x000000ff1700720c */ /* 0x000fda0004702670 */
[----:B------:R-:W-:Y:S01]  /*1f70*/  @P0 LOP3.LUT R2, R15, 0x7ff00000, RZ, 0xfc, !PT ;  /* 0x7ff000000f020812 */ /* 0x000fe200078efcff */
[----:B------:R-:W-:Y:S02]  /*1f80*/  @!P0 IMAD.MOV.U32 R14, RZ, RZ, RZ ;  /* 0x000000ffff0e8224 */ /* 0x000fe400078e00ff */
[----:B------:R-:W-:Y:S02]  /*1f90*/  @P0 IMAD.MOV.U32 R14, RZ, RZ, RZ ;  /* 0x000000ffff0e0224 */ /* 0x000fe400078e00ff */
[----:B------:R-:W-:Y:S01]  /*1fa0*/  @P0 IMAD.MOV.U32 R15, RZ, RZ, R2 ;  /* 0x000000ffff0f0224 */ /* 0x000fe200078e0002 */
[----:B------:R-:W-:Y:S06]  /*1fb0*/  BRA `(.L_x_22) ;  /* 0x0000000000147947 */ /* 0x000fec0003800000 */
.L_x_24:
[----:B------:R-:W-:Y:S01]  /*1fc0*/  LOP3.LUT R15, R9, 0x80000, RZ, 0xfc, !PT ;  /* 0x00080000090f7812 */ /* 0x000fe200078efcff */
[----:B------:R-:W-:Y:S01]  /*1fd0*/  IMAD.MOV.U32 R14, RZ, RZ, R8 ;  /* 0x000000ffff0e7224 */ /* 0x000fe200078e0008 */
[----:B------:R-:W-:Y:S06]  /*1fe0*/  BRA `(.L_x_22) ;  /* 0x0000000000087947 */ /* 0x000fec0003800000 */
.L_x_23:
[----:B------:R-:W-:Y:S01]  /*1ff0*/  LOP3.LUT R15, R11, 0x80000, RZ, 0xfc, !PT ;  /* 0x000800000b0f7812 */ /* 0x000fe200078efcff */
[----:B------:R-:W-:-:S07]  /*2000*/  IMAD.MOV.U32 R14, RZ, RZ, R10 ;  /* 0x000000ffff0e7224 */ /* 0x000fce00078e000a */
.L_x_22:
[----:B------:R-:W-:Y:S02]  /*2010*/  IMAD.MOV.U32 R2, RZ, RZ, R0 ;  /* 0x000000ffff027224 */ /* 0x000fe400078e0000 */
[----:B------:R-:W-:-:S04]  /*2020*/  IMAD.MOV.U32 R3, RZ, RZ, 0x0 ;  /* 0x00000000ff037424 */ /* 0x000fc800078e00ff */
[----:B------:R-:W-:Y:S05]  /*2030*/  RET.REL.NODEC R2 `(_Z20generate_SAR4_kernelPfS_S_S_S_ffffffffi) ;  /* 0xffffffdc02f07950 */ /* 0x000fea0003c3ffff */
        .weak           $__internal_1_$__cuda_sm20_sqrt_rn_f32_slowpath
        .type           $__internal_1_$__cuda_sm20_sqrt_rn_f32_slowpath,@function
        .size           $__internal_1_$__cuda_sm20_sqrt_rn_f32_slowpath,($__internal_2_$__cuda_sm3x_div_rn_noftz_f32_slowpath - $__internal_1_$__cuda_sm20_sqrt_rn_f32_slowpath)
$__internal_1_$__cuda_sm20_sqrt_rn_f32_slowpath:
[----:B------:R-:W-:-:S13]  /*2040*/  LOP3.LUT P0, RZ, R13, 0x7fffffff, RZ, 0xc0, !PT ;  /* 0x7fffffff0dff7812 */ /* 0x000fda000780c0ff */
[----:B------:R-:W-:Y:S05]  /*2050*/  @!P0 BRA `(.L_x_25) ;  /* 0x0000000000448947 */ /* 0x000fea0003800000 */
[----:B------:R-:W-:Y:S01]  /*2060*/  FSETP.GEU.FTZ.AND P0, PT, R13, RZ, PT ;  /* 0x000000ff0d00720b */ /* 0x000fe20003f1e000 */
[----:B------:R-:W-:-:S12]  /*2070*/  IMAD.MOV.U32 R0, RZ, RZ, R13 ;  /* 0x000000ffff007224 */ /* 0x000fd800078e000d */
[----:B------:R-:W-:Y:S01]  /*2080*/  @!P0 IMAD.MOV.U32 R13, RZ, RZ, 0x7fffffff ;  /* 0x7fffffffff0d8424 */ /* 0x000fe200078e00ff */
[----:B------:R-:W-:Y:S06]  /*2090*/  @!P0 BRA `(.L_x_25) ;  /* 0x0000000000348947 */ /* 0x000fec0003800000 */
[----:B------:R-:W-:-:S13]  /*20a0*/  FSETP.GTU.FTZ.AND P0, PT, |R0|, +INF , PT ;  /* 0x7f8000000000780b */ /* 0x000fda0003f1c200 */
[----:B------:R-:W-:Y:S01]  /*20b0*/  @P0 FADD.FTZ R13, R0, 1 ;  /* 0x3f800000000d0421 */ /* 0x000fe20000010000 */
[----:B------:R-:W-:Y:S06]  /*20c0*/  @P0 BRA `(.L_x_25) ;  /* 0x0000000000280947 */ /* 0x000fec0003800000 */
[----:B------:R-:W-:-:S13]  /*20d0*/  FSETP.NEU.FTZ.AND P0, PT, |R0|, +INF , PT ;  /* 0x7f8000000000780b */ /* 0x000fda0003f1d200 */
[----:B------:R-:W-:-:S04]  /*20e0*/  @P0 FFMA R16, R0, 1.84467440737095516160e+19, RZ ;  /* 0x5f80000000100823 */ /* 0x000fc800000000ff */
[----:B------:R-:W0:Y:S02]  /*20f0*/  @P0 MUFU.RSQ R13, R16 ;  /* 0x00000010000d0308 */ /* 0x000e240000001400 */
[----:B0-----:R-:W-:Y:S01]  /*2100*/  @P0 FMUL.FTZ R17, R16, R13 ;  /* 0x0000000d10110220 */ /* 0x001fe20000410000 */
[----:B------:R-:W-:Y:S01]  /*2110*/  @P0 FMUL.FTZ R19, R13, 0.5 ;  /* 0x3f0000000d130820 */ /* 0x000fe20000410000 */
[----:B------:R-:W-:Y:S02]  /*2120*/  @!P0 IMAD.MOV.U32 R13, RZ, RZ, R0 ;  /* 0x000000ffff0d8224 */ /* 0x000fe400078e0000 */
[----:B------:R-:W-:-:S04]  /*2130*/  @P0 FADD.FTZ R18, -R17, -RZ ;  /* 0x800000ff11120221 */ /* 0x000fc80000010100 */
[----:B------:R-:W-:-:S04]  /*2140*/  @P0 FFMA R18, R17, R18, R16 ;  /* 0x0000001211120223 */ /* 0x000fc80000000010 */
[----:B------:R-:W-:-:S04]  /*2150*/  @P0 FFMA R18, R18, R19, R17 ;  /* 0x0000001312120223 */ /* 0x000fc80000000011 */
[----:B------:R-:W-:-:S07]  /*2160*/  @P0 FMUL.FTZ R13, R18, 2.3283064365386962891e-10 ;  /* 0x2f800000120d0820 */ /* 0x000fce0000410000 */
.L_x_25:
[----:B------:R-:W-:Y:S02]  /*2170*/  IMAD.MOV.U32 R16, RZ, RZ, R20 ;  /* 0x000000ffff107224 */ /* 0x000fe400078e0014 */
[----:B------:R-:W-:-:S04]  /*2180*/  IMAD.MOV.U32 R17, RZ, RZ, 0x0 ;  /* 0x00000000ff117424 */ /* 0x000fc800078e00ff */
[----:B------:R-:W-:Y:S05]  /*2190*/  RET.REL.NODEC R16 `(_Z20generate_SAR4_kernelPfS_S_S_S_ffffffffi) ;  /* 0xffffffdc10987950 */ /* 0x000fea0003c3ffff */
        .weak           $__internal_2_$__cuda_sm3x_div_rn_noftz_f32_slowpath
        .type           $__internal_2_$__cuda_sm3x_div_rn_noftz_f32_slowpath,@function
        .size           $__internal_2_$__cuda_sm3x_div_rn_noftz_f32_slowpath,(.L_x_40 - $__internal_2_$__cuda_sm3x_div_rn_noftz_f32_slowpath)
$__internal_2_$__cuda_sm3x_div_rn_noftz_f32_slowpath:
[----:B------:R-:W0:Y:S01]  /*21a0*/  LDC R13, c[0x0][0x3b4] ;  /* 0x0000ed00ff0d7b82 */ /* 0x000e220000000800 */
[--C-:B------:R-:W-:Y:S01]  /*21b0*/  SHF.R.U32.HI R19, RZ, 0x17, R0.reuse ;  /* 0x00000017ff137819 */ /* 0x100fe20000011600 */
[----:B------:R-:W1:Y:S01]  /*21c0*/  LDCU UR4, c[0x0][0x3b4] ;  /* 0x00007680ff0477ac */ /* 0x000e620008000800 */
[----:B------:R-:W-:Y:S01]  /*21d0*/  BSSY.RECONVERGENT B1, `(.L_x_26) ;  /* 0x0000064000017945 */ /* 0x000fe20003800200 */
[----:B------:R-:W-:Y:S01]  /*21e0*/  IMAD.MOV.U32 R20, RZ, RZ, R0 ;  /* 0x000000ffff147224 */ /* 0x000fe200078e0000 */
[----:B------:R-:W-:-:S05]  /*21f0*/  LOP3.LUT R22, R19, 0xff, RZ, 0xc0, !PT ;  /* 0x000000ff13167812 */ /* 0x000fca00078ec0ff */
[----:B------:R-:W-:Y:S02]  /*2200*/  VIADD R24, R22, 0xffffffff ;  /* 0xffffffff16187836 */ /* 0x000fe40000000000 */
[----:B-1----:R-:W-:Y:S01]  /*2210*/  IMAD.U32 R21, RZ, RZ, UR4 ;  /* 0x00000004ff157e24 */ /* 0x002fe2000f8e00ff */
[----:B0-----:R-:W-:-:S04]  /*2220*/  SHF.R.U32.HI R17, RZ, 0x17, R13 ;  /* 0x00000017ff117819 */ /* 0x001fc8000001160d */
[----:B------:R-:W-:-:S05]  /*2230*/  LOP3.LUT R17, R17, 0xff, RZ, 0xc0, !PT ;  /* 0x000000ff11117812 */ /* 0x000fca00078ec0ff */
[----:B------:R-:W-:-:S05]  /*2240*/  VIADD R23, R17, 0xffffffff ;  /* 0xffffffff11177836 */ /* 0x000fca0000000000 */
[----:B------:R-:W-:-:S04]  /*2250*/  ISETP.GT.U32.AND P0, PT, R23, 0xfd, PT ;  /* 0x000000fd1700780c */ /* 0x000fc80003f04070 */
[----:B------:R-:W-:-:S13]  /*2260*/  ISETP.GT.U32.OR P0, PT, R24, 0xfd, P0 ;  /* 0x000000fd1800780c */ /* 0x000fda0000704470 */
[----:B------:R-:W-:Y:S01]  /*2270*/  @!P0 IMAD.MOV.U32 R19, RZ, RZ, RZ ;  /* 0x000000ffff138224 */ /* 0x000fe200078e00ff */
[----:B------:R-:W-:Y:S06]  /*2280*/  @!P0 BRA `(.L_x_27) ;  /* 0x00000000005c8947 */ /* 0x000fec0003800000 */
[----:B------:R-:W-:Y:S02]  /*2290*/  FSETP.GTU.FTZ.AND P1, PT, |R13|, +INF , PT ;  /* 0x7f8000000d00780b */ /* 0x000fe40003f3c200 */
[----:B------:R-:W-:-:S04]  /*22a0*/  FSETP.GTU.FTZ.AND P0, PT, |R0|, +INF , PT ;  /* 0x7f8000000000780b */ /* 0x000fc80003f1c200 */
[----:B------:R-:W-:-:S13]  /*22b0*/  PLOP3.LUT P0, PT, P0, P1, PT, 0xf8, 0x8f ;  /* 0x00000000008f781c */ /* 0x000fda0000703f70 */
[----:B------:R-:W-:Y:S05]  /*22c0*/  @P0 BRA `(.L_x_28) ;  /* 0x00000004004c0947 */ /* 0x000fea0003800000 */
[----:B------:R-:W-:-:S13]  /*22d0*/  LOP3.LUT P0, RZ, R21, 0x7fffffff, R20, 0xc8, !PT ;  /* 0x7fffffff15ff7812 */ /* 0x000fda000780c814 */
[----:B------:R-:W-:Y:S05]  /*22e0*/  @!P0 BRA `(.L_x_29) ;  /* 0x00000004003c8947 */ /* 0x000fea0003800000 */
[C---:B------:R-:W-:Y:S02]  /*22f0*/  FSETP.NEU.FTZ.AND P2, PT, |R0|.reuse, +INF , PT ;  /* 0x7f8000000000780b */ /* 0x040fe40003f5d200 */
[----:B------:R-:W-:Y:S02]  /*2300*/  FSETP.NEU.FTZ.AND P1, PT, |R13|, +INF , PT ;  /* 0x7f8000000d00780b */ /* 0x000fe40003f3d200 */
[----:B------:R-:W-:-:S11]  /*2310*/  FSETP.NEU.FTZ.AND P0, PT, |R0|, +INF , PT ;  /* 0x7f8000000000780b */ /* 0x000fd60003f1d200 */
[----:B------:R-:W-:Y:S05]  /*2320*/  @!P1 BRA !P2, `(.L_x_29) ;  /* 0x00000004002c9947 */ /* 0x000fea0005000000 */
[----:B------:R-:W-:-:S04]  /*2330*/  LOP3.LUT P2, RZ, R20, 0x7fffffff, RZ, 0xc0, !PT ;  /* 0x7fffffff14ff7812 */ /* 0x000fc8000784c0ff */
[----:B------:R-:W-:-:S13]  /*2340*/  PLOP3.LUT P1, PT, P1, P2, PT, 0x2f, 0xf2 ;  /* 0x0000000000f2781c */ /* 0x000fda0000f24577 */
[----:B------:R-:W-:Y:S05]  /*2350*/  @P1 BRA `(.L_x_30) ;  /* 0x0000000400181947 */ /* 0x000fea0003800000 */
[----:B------:R-:W-:-:S04]  /*2360*/  LOP3.LUT P1, RZ, R21, 0x7fffffff, RZ, 0xc0, !PT ;  /* 0x7fffffff15ff7812 */ /* 0x000fc8000782c0ff */
[----:B------:R-:W-:-:S13]  /*2370*/  PLOP3.LUT P0, PT, P0, P1, PT, 0x2f, 0xf2 ;  /* 0x0000000000f2781c */ /* 0x000fda0000702577 */
[----:B------:R-:W-:Y:S05]  /*2380*/  @P0 BRA `(.L_x_31) ;  /* 0x0000000400000947 */ /* 0x000fea0003800000 */
[----:B------:R-:W-:Y:S02]  /*2390*/  ISETP.GE.AND P0, PT, R24, RZ, PT ;  /* 0x000000ff1800720c */ /* 0x000fe40003f06270 */
[----:B------:R-:W-:-:S11]  /*23a0*/  ISETP.GE.AND P1, PT, R23, RZ, PT ;  /* 0x000000ff1700720c */ /* 0x000fd60003f26270 */
[----:B------:R-:W-:Y:S02]  /*23b0*/  @P0 IMAD.MOV.U32 R19, RZ, RZ, RZ ;  /* 0x000000ffff130224 */ /* 0x000fe400078e00ff */
[----:B------:R-:W-:Y:S01]  /*23c0*/  @!P0 FFMA R20, R0, 1.84467440737095516160e+19, RZ ;  /* 0x5f80000000148823 */ /* 0x000fe200000000ff */
[----:B------:R-:W-:Y:S02]  /*23d0*/  @!P0 IMAD.MOV.U32 R19, RZ, RZ, -0x40 ;  /* 0xffffffc0ff138424 */ /* 0x000fe400078e00ff */
[----:B------:R-:W-:Y:S02]  /*23e0*/  @!P1 FFMA R21, R13, 1.84467440737095516160e+19, RZ ;  /* 0x5f8000000d159823 */ /* 0x000fe400000000ff */
[----:B------:R-:W-:-:S07]  /*23f0*/  @!P1 VIADD R19, R19, 0x40 ;  /* 0x0000004013139836 */ /* 0x000fce0000000000 */
.L_x_27:
[----:B------:R-:W-:Y:S01]  /*2400*/  LEA R0, R17, 0xc0800000, 0x17 ;  /* 0xc080000011007811 */ /* 0x000fe200078eb8ff */
[----:B------:R-:W-:Y:S01]  /*2410*/  VIADD R22, R22, 0xffffff81 ;  /* 0xffffff8116167836 */ /* 0x000fe20000000000 */
[----:B------:R-:W-:Y:S03]  /*2420*/  BSSY.RECONVERGENT B2, `(.L_x_32) ;  /* 0x0000035000027945 */ /* 0x000fe60003800200 */
[----:B------:R-:W-:Y:S02]  /*2430*/  IMAD.IADD R23, R21, 0x1, -R0 ;  /* 0x0000000115177824 */ /* 0x000fe400078e0a00 */
[C---:B------:R-:W-:Y:S01]  /*2440*/  IMAD R0, R22.reuse, -0x800000, R20 ;  /* 0xff80000016007824 */ /* 0x040fe200078e0214 */
[----:B------:R-:W-:Y:S01]  /*2450*/  IADD3 R22, PT, PT, R22, 0x7f, -R17 ;  /* 0x0000007f16167810 */ /* 0x000fe20007ffe811 */
[----:B------:R-:W0:Y:S01]  /*2460*/  MUFU.RCP R13, R23 ;  /* 0x00000017000d7308 */ /* 0x000e220000001000 */
[----:B------:R-:W-:-:S03]  /*2470*/  FADD.FTZ R21, -R23, -RZ ;  /* 0x800000ff17157221 */ /* 0x000fc60000010100 */
[----:B------:R-:W-:Y:S02]  /*2480*/  IMAD.IADD R22, R22, 0x1, R19 ;  /* 0x0000000116167824 */ /* 0x000fe400078e0213 */
[----:B0-----:R-:W-:-:S04]  /*2490*/  FFMA R24, R13, R21, 1 ;  /* 0x3f8000000d187423 */ /* 0x001fc80000000015 */
[----:B------:R-:W-:-:S04]  /*24a0*/  FFMA R13, R13, R24, R13 ;  /* 0x000000180d0d7223 */ /* 0x000fc8000000000d */
[----:B------:R-:W-:-:S04]  /*24b0*/  FFMA R20, R0, R13, RZ ;  /* 0x0000000d00147223 */ /* 0x000fc800000000ff */
[----:B------:R-:W-:-:S04]  /*24c0*/  FFMA R24, R21, R20, R0 ;  /* 0x0000001415187223 */ /* 0x000fc80000000000 */
[----:B------:R-:W-:-:S04]  /*24d0*/  FFMA R20, R13, R24, R20 ;  /* 0x000000180d147223 */ /* 0x000fc80000000014 */
[----:B------:R-:W-:-:S04]  /*24e0*/  FFMA R21, R21, R20, R0 ;  /* 0x0000001415157223 */ /* 0x000fc80000000000 */
[----:B------:R-:W-:-:S05]  /*24f0*/  FFMA R0, R13, R21, R20 ;  /* 0x000000150d007223 */ /* 0x000fca0000000014 */
[----:B------:R-:W-:-:S04]  /*2500*/  SHF.R.U32.HI R17, RZ, 0x17, R0 ;  /* 0x00000017ff117819 */ /* 0x000fc80000011600 */
[----:B------:R-:W-:-:S05]  /*2510*/  LOP3.LUT R17, R17, 0xff, RZ, 0xc0, !PT ;  /* 0x000000ff11117812 */ /* 0x000fca00078ec0ff */
[----:B------:R-:W-:-:S04]  /*2520*/  IMAD.IADD R23, R17, 0x1, R22 ;  /* 0x0000000111177824 */ /* 0x000fc800078e0216 */
[----:B------:R-:W-:-:S05]  /*2530*/  VIADD R17, R23, 0xffffffff ;  /* 0xffffffff17117836 */ /* 0x000fca0000000000 */
[----:B------:R-:W-:-:S13]  /*2540*/  ISETP.GE.U32.AND P0, PT, R17, 0xfe, PT ;  /* 0x000000fe1100780c */ /* 0x000fda0003f06070 */
[----:B------:R-:W-:Y:S05]  /*2550*/  @!P0 BRA `(.L_x_33) ;  /* 0x0000000000808947 */ /* 0x000fea0003800000 */
[----:B------:R-:W-:-:S13]  /*2560*/  ISETP.GT.AND P0, PT, R23, 0xfe, PT ;  /* 0x000000fe1700780c */ /* 0x000fda0003f04270 */
[----:B------:R-:W-:Y:S05]  /*2570*/  @P0 BRA `(.L_x_34) ;  /* 0x00000000006c0947 */ /* 0x000fea0003800000 */
[----:B------:R-:W-:-:S13]  /*2580*/  ISETP.GE.AND P0, PT, R23, 0x1, PT ;  /* 0x000000011700780c */ /* 0x000fda0003f06270 */
[----:B------:R-:W-:Y:S05]  /*2590*/  @P0 BRA `(.L_x_35) ;  /* 0x0000000000740947 */ /* 0x000fea0003800000 */
[----:B------:R-:W-:Y:S02]  /*25a0*/  ISETP.GE.AND P0, PT, R23, -0x18, PT ;  /* 0xffffffe81700780c */ /* 0x000fe40003f06270 */
[----:B------:R-:W-:-:S11]  /*25b0*/  LOP3.LUT R0, R0, 0x80000000, RZ, 0xc0, !PT ;  /* 0x8000000000007812 */ /* 0x000fd600078ec0ff */
[----:B------:R-:W-:Y:S05]  /*25c0*/  @!P0 BRA `(.L_x_35) ;  /* 0x0000000000688947 */ /* 0x000fea0003800000 */
[-CC-:B------:R-:W-:Y:S01]  /*25d0*/  FFMA.RZ R17, R13, R21.reuse, R20.reuse ;  /* 0x000000150d117223 */ /* 0x180fe2000000c014 */
[C---:B------:R-:W-:Y:S01]  /*25e0*/  VIADD R22, R23.reuse, 0x20 ;  /* 0x0000002017167836 */ /* 0x040fe20000000000 */
[C---:B------:R-:W-:Y:S02]  /*25f0*/  ISETP.NE.AND P2, PT, R23.reuse, RZ, PT ;  /* 0x000000ff1700720c */ /* 0x040fe40003f45270 */
[----:B------:R-:W-:Y:S02]  /*2600*/  ISETP.NE.AND P1, PT, R23, RZ, PT ;  /* 0x000000ff1700720c */ /* 0x000fe40003f25270 */
[----:B------:R-:W-:Y:S01]  /*2610*/  LOP3.LUT R19, R17, 0x7fffff, RZ, 0xc0, !PT ;  /* 0x007fffff11137812 */ /* 0x000fe200078ec0ff */
[CCC-:B------:R-:W-:Y:S01]  /*2620*/  FFMA.RP R17, R13.reuse, R21.reuse, R20.reuse ;  /* 0x000000150d117223 */ /* 0x1c0fe20000008014 */
[----:B------:R-:W-:Y:S01]  /*2630*/  FFMA.RM R20, R13, R21, R20 ;  /* 0x000000150d147223 */ /* 0x000fe20000004014 */
[----:B------:R-:W-:Y:S01]  /*2640*/  IMAD.MOV R13, RZ, RZ, -R23 ;  /* 0x000000ffff0d7224 */ /* 0x000fe200078e0a17 */
[----:B------:R-:W-:-:S03]  /*2650*/  LOP3.LUT R19, R19, 0x800000, RZ, 0xfc, !PT ;  /* 0x0080000013137812 */ /* 0x000fc600078efcff */
[----:B------:R-:W-:Y:S02]  /*2660*/  FSETP.NEU.FTZ.AND P0, PT, R17, R20, PT ;  /* 0x000000141100720b */ /* 0x000fe40003f1d000 */
[----:B------:R-:W-:Y:S02]  /*2670*/  SHF.L.U32 R22, R19, R22, RZ ;  /* 0x0000001613167219 */ /* 0x000fe400000006ff */
[----:B------:R-:W-:Y:S02]  /*2680*/  SEL R20, R13, RZ, P2 ;  /* 0x000000ff0d147207 */ /* 0x000fe40001000000 */
[----:B------:R-:W-:Y:S02]  /*2690*/  ISETP.NE.AND P1, PT, R22, RZ, P1 ;  /* 0x000000ff1600720c */ /* 0x000fe40000f25270 */
[----:B------:R-:W-:Y:S02]  /*26a0*/  SHF.R.U32.HI R20, RZ, R20, R19 ;  /* 0x00000014ff147219 */ /* 0x000fe40000011613 */
[----:B------:R-:W-:-:S02]  /*26b0*/  PLOP3.LUT P0, PT, P0, P1, PT, 0xf8, 0x8f ;  /* 0x00000000008f781c */ /* 0x000fc40000703f70 */
[----:B------:R-:W-:Y:S02]  /*26c0*/  SHF.R.U32.HI R22, RZ, 0x1, R20 ;  /* 0x00000001ff167819 */ /* 0x000fe40000011614 */
[----:B------:R-:W-:-:S04]  /*26d0*/  SEL R13, RZ, 0x1, !P0 ;  /* 0x00000001ff0d7807 */ /* 0x000fc80004000000 */
[----:B------:R-:W-:-:S04]  /*26e0*/  LOP3.LUT R13, R13, 0x1, R22, 0xf8, !PT ;  /* 0x000000010d0d7812 */ /* 0x000fc800078ef816 */
[----:B------:R-:W-:-:S05]  /*26f0*/  LOP3.LUT R13, R13, R20, RZ, 0xc0, !PT ;  /* 0x000000140d0d7212 */ /* 0x000fca00078ec0ff */
[----:B------:R-:W-:-:S05]  /*2700*/  IMAD.IADD R13, R22, 0x1, R13 ;  /* 0x00000001160d7824 */ /* 0x000fca00078e020d */
[----:B------:R-:W-:Y:S01]  /*2710*/  LOP3.LUT R0, R13, R0, RZ, 0xfc, !PT ;  /* 0x000000000d007212 */ /* 0x000fe200078efcff */
[----:B------:R-:W-:Y:S06]  /*2720*/  BRA `(.L_x_35) ;  /* 0x0000000000107947 */ /* 0x000fec0003800000 */
.L_x_34:
[----:B------:R-:W-:-:S04]  /*2730*/  LOP3.LUT R0, R0, 0x80000000, RZ, 0xc0, !PT ;  /* 0x8000000000007812 */ /* 0x000fc800078ec0ff */
[----:B------:R-:W-:Y:S01]  /*2740*/  LOP3.LUT R0, R0, 0x7f800000, RZ, 0xfc, !PT ;  /* 0x7f80000000007812 */ /* 0x000fe200078efcff */
[----:B------:R-:W-:Y:S06]  /*2750*/  BRA `(.L_x_35) ;  /* 0x0000000000047947 */ /* 0x000fec0003800000 */
.L_x_33:
[----:B------:R-:W-:-:S07]  /*2760*/  IMAD R0, R22, 0x800000, R0 ;  /* 0x0080000016007824 */ /* 0x000fce00078e0200 */
.L_x_35:
[----:B------:R-:W-:Y:S05]  /*2770*/  BSYNC.RECONVERGENT B2 ;  /* 0x0000000000027941 */ /* 0x000fea0003800200 */
.L_x_32:
[----:B------:R-:W-:Y:S05]  /*2780*/  BRA `(.L_x_36) ;  /* 0x0000000000207947 */ /* 0x000fea0003800000 */
.L_x_31:
[----:B------:R-:W-:-:S04]  /*2790*/  LOP3.LUT R0, R21, 0x80000000, R20, 0x48, !PT ;  /* 0x8000000015007812 */ /* 0x000fc800078e4814 */
[----:B------:R-:W-:Y:S01]  /*27a0*/  LOP3.LUT R0, R0, 0x7f800000, RZ, 0xfc, !PT ;  /* 0x7f80000000007812 */ /* 0x000fe200078efcff */
[----:B------:R-:W-:Y:S06]  /*27b0*/  BRA `(.L_x_36) ;  /* 0x0000000000147947 */ /* 0x000fec0003800000 */
.L_x_30:
[----:B------:R-:W-:Y:S01]  /*27c0*/  LOP3.LUT R0, R21, 0x80000000, R20, 0x48, !PT ;  /* 0x8000000015007812 */ /* 0x000fe200078e4814 */
[----:B------:R-:W-:Y:S06]  /*27d0*/  BRA `(.L_x_36) ;  /* 0x00000000000c7947 */ /* 0x000fec0003800000 */
.L_x_29:
[----:B------:R-:W0:Y:S01]  /*27e0*/  MUFU.RSQ R0, -QNAN ;  /* 0xffc0000000007908 */ /* 0x000e220000001400 */
[----:B------:R-:W-:Y:S05]  /*27f0*/  BRA `(.L_x_36) ;  /* 0x0000000000047947 */ /* 0x000fea0003800000 */
.L_x_28:
[----:B------:R-:W-:-:S07]  /*2800*/  FADD.FTZ R0, R0, R13 ;  /* 0x0000000d00007221 */ /* 0x000fce0000010000 */
.L_x_36:
[----:B------:R-:W-:Y:S05]  /*2810*/  BSYNC.RECONVERGENT B1 ;  /* 0x0000000000017941 */ /* 0x000fea0003800200 */
.L_x_26:
[----:B------:R-:W-:-:S04]  /*2820*/  IMAD.MOV.U32 R19, RZ, RZ, 0x0 ;  /* 0x00000000ff137424 */ /* 0x000fc800078e00ff */
[----:B0-----:R-:W-:Y:S05]  /*2830*/  RET.REL.NODEC R18 `(_Z20generate_SAR4_kernelPfS_S_S_S_ffffffffi) ;  /* 0xffffffd412f07950 */ /* 0x001fea0003c3ffff */
.L_x_37:
[----:B------:R-:W-:-:S00]  /*2840*/  BRA `(.L_x_37) ;  /* 0xfffffffc00fc7947 */ /* 0x000fc0000383ffff */
[----:B------:R-:W-:-:S00]  /*2850*/  NOP ;  /* 0x0000000000007918 */ /* 0x000fc00000000000 */
        /* <DEDUP_REMOVED lines=10> */
.L_x_40:


//--------------------- .nv.global.init           --------------------------
	.section	.nv.global.init,"aw",@progbits
	.align	4
.nv.global.init:
	.type		__cudart_i2opi_f,@object
	.size		__cudart_i2opi_f,(.L_0 - __cudart_i2opi_f)
__cudart_i2opi_f:
        /*0000*/ 	.byte	0x41, 0x90, 0x43, 0x3c, 0x99, 0x95, 0x62, 0xdb, 0xc0, 0xdd, 0x34, 0xf5, 0xd1, 0x57, 0x27, 0xfc
        /*0010*/ 	.byte	0x29, 0x15, 0x44, 0x4e, 0x6e, 0x83, 0xf9, 0xa2
.L_0:


//--------------------- .nv.shared.reserved.0     --------------------------
	.section	.nv.shared.reserved.0,"aw",@nobits
	.weak		__nv_reservedSMEM_offset_0_alias
	.size		__nv_reservedSMEM_offset_0_alias, 0, 64
	.other		__nv_reservedSMEM_offset_0_alias,@"STO_CUDA_RESERVED_SHARED STV_DEFAULT"
__nv_reservedSMEM_offset_0_alias:
	.zero		0
	.zero		64


//--------------------- .nv.constant0._Z20generate_SAR4_kernelPfS_S_S_S_ffffffffi --------------------------
	.section	.nv.constant0._Z20generate_SAR4_kernelPfS_S_S_S_ffffffffi,"a",@progbits
	.sectionflags	@""
	.align	4
.nv.constant0._Z20generate_SAR4_kernelPfS_S_S_S_ffffffffi:
	.zero		972


//--------------------- SYMBOLS --------------------------

	.type		.nv.reservedSmem.offset0,@object
	.size		.nv.reservedSmem.offset0,0x4
